//
// Generated by NVIDIA NVVM Compiler
//
// Compiler Build ID: CL-36424714
// Cuda compilation tools, release 13.0, V13.0.88
// Based on NVVM 20.0.0
//

.version 9.0
.target sm_100
.address_size 64

	// .globl	_Z12zeroOutStateP7double2x

.visible .entry _Z12zeroOutStateP7double2x(
	.param .u64 .ptr .align 1 _Z12zeroOutStateP7double2x_param_0,
	.param .u64 _Z12zeroOutStateP7double2x_param_1
)
{
	.reg .pred 	%p<2>;
	.reg .b32 	%r<5>;
	.reg .b64 	%rd<7>;
	.reg .b64 	%fd<2>;

	ld.param.u64 	%rd2, [_Z12zeroOutStateP7double2x_param_0];
	ld.param.u64 	%rd3, [_Z12zeroOutStateP7double2x_param_1];
	mov.u32 	%r1, %ntid.x;
	mov.u32 	%r2, %ctaid.x;
	mov.u32 	%r3, %tid.x;
	mad.lo.s32 	%r4, %r1, %r2, %r3;
	cvt.s64.s32 	%rd1, %r4;
	setp.le.s64 	%p1, %rd3, %rd1;
	@%p1 bra 	$L__BB0_2;
	cvta.to.global.u64 	%rd4, %rd2;
	shl.b64 	%rd5, %rd1, 4;
	add.s64 	%rd6, %rd4, %rd5;
	mov.f64 	%fd1, 0d0000000000000000;
	st.global.v2.f64 	[%rd6], {%fd1, %fd1};
$L__BB0_2:
	ret;

}
	// .globl	_Z11updateStateP7double2S0_x
.visible .entry _Z11updateStateP7double2S0_x(
	.param .u64 .ptr .align 1 _Z11updateStateP7double2S0_x_param_0,
	.param .u64 .ptr .align 1 _Z11updateStateP7double2S0_x_param_1,
	.param .u64 _Z11updateStateP7double2S0_x_param_2
)
{
	.reg .pred 	%p<2>;
	.reg .b32 	%r<5>;
	.reg .b64 	%rd<10>;
	.reg .b64 	%fd<3>;

	ld.param.u64 	%rd2, [_Z11updateStateP7double2S0_x_param_0];
	ld.param.u64 	%rd3, [_Z11updateStateP7double2S0_x_param_1];
	ld.param.u64 	%rd4, [_Z11updateStateP7double2S0_x_param_2];
	mov.u32 	%r1, %ntid.x;
	mov.u32 	%r2, %ctaid.x;
	mov.u32 	%r3, %tid.x;
	mad.lo.s32 	%r4, %r1, %r2, %r3;
	cvt.s64.s32 	%rd1, %r4;
	setp.le.s64 	%p1, %rd4, %rd1;
	@%p1 bra 	$L__BB1_2;
	cvta.to.global.u64 	%rd5, %rd3;
	cvta.to.global.u64 	%rd6, %rd2;
	shl.b64 	%rd7, %rd1, 4;
	add.s64 	%rd8, %rd6, %rd7;
	add.s64 	%rd9, %rd5, %rd7;
	ld.global.v2.f64 	{%fd1, %fd2}, [%rd9];
	st.global.v2.f64 	[%rd8], {%fd1, %fd2};
$L__BB1_2:
	ret;

}
	// .globl	_Z24contract_tensor_baselinePK7double2S1_iPS_PKiPiS5_ix
.visible .entry _Z24contract_tensor_baselinePK7double2S1_iPS_PKiPiS5_ix(
	.param .u64 .ptr .align 1 _Z24contract_tensor_baselinePK7double2S1_iPS_PKiPiS5_ix_param_0,
	.param .u64 .ptr .align 1 _Z24contract_tensor_baselinePK7double2S1_iPS_PKiPiS5_ix_param_1,
	.param .u32 _Z24contract_tensor_baselinePK7double2S1_iPS_PKiPiS5_ix_param_2,
	.param .u64 .ptr .align 1 _Z24contract_tensor_baselinePK7double2S1_iPS_PKiPiS5_ix_param_3,
	.param .u64 .ptr .align 1 _Z24contract_tensor_baselinePK7double2S1_iPS_PKiPiS5_ix_param_4,
	.param .u64 .ptr .align 1 _Z24contract_tensor_baselinePK7double2S1_iPS_PKiPiS5_ix_param_5,
	.param .u64 .ptr .align 1 _Z24contract_tensor_baselinePK7double2S1_iPS_PKiPiS5_ix_param_6,
	.param .u32 _Z24contract_tensor_baselinePK7double2S1_iPS_PKiPiS5_ix_param_7,
	.param .u64 _Z24contract_tensor_baselinePK7double2S1_iPS_PKiPiS5_ix_param_8
)
{
	.reg .pred 	%p<34>;
	.reg .b32 	%r<371>;
	.reg .b64 	%rd<172>;
	.reg .b64 	%fd<34>;

	ld.param.u64 	%rd14, [_Z24contract_tensor_baselinePK7double2S1_iPS_PKiPiS5_ix_param_0];
	ld.param.u64 	%rd15, [_Z24contract_tensor_baselinePK7double2S1_iPS_PKiPiS5_ix_param_1];
	ld.param.u32 	%r70, [_Z24contract_tensor_baselinePK7double2S1_iPS_PKiPiS5_ix_param_2];
	ld.param.u64 	%rd13, [_Z24contract_tensor_baselinePK7double2S1_iPS_PKiPiS5_ix_param_3];
	ld.param.u64 	%rd16, [_Z24contract_tensor_baselinePK7double2S1_iPS_PKiPiS5_ix_param_4];
	ld.param.u64 	%rd17, [_Z24contract_tensor_baselinePK7double2S1_iPS_PKiPiS5_ix_param_5];
	ld.param.u64 	%rd18, [_Z24contract_tensor_baselinePK7double2S1_iPS_PKiPiS5_ix_param_6];
	ld.param.u32 	%r71, [_Z24contract_tensor_baselinePK7double2S1_iPS_PKiPiS5_ix_param_7];
	ld.param.u64 	%rd19, [_Z24contract_tensor_baselinePK7double2S1_iPS_PKiPiS5_ix_param_8];
	cvta.to.global.u64 	%rd1, %rd16;
	cvta.to.global.u64 	%rd2, %rd14;
	cvta.to.global.u64 	%rd3, %rd15;
	cvta.to.global.u64 	%rd4, %rd17;
	cvta.to.global.u64 	%rd5, %rd18;
	mov.u32 	%r72, %ntid.x;
	mov.u32 	%r73, %ctaid.x;
	mov.u32 	%r74, %tid.x;
	mad.lo.s32 	%r369, %r72, %r73, %r74;
	mul.lo.s32 	%r2, %r71, %r369;
	cvt.s64.s32 	%rd6, %r369;
	setp.le.s64 	%p2, %rd19, %rd6;
	@%p2 bra 	$L__BB2_43;
	setp.lt.s32 	%p3, %r71, 1;
	@%p3 bra 	$L__BB2_13;
	and.b32  	%r3, %r71, 7;
	setp.lt.u32 	%p4, %r71, 8;
	mov.u32 	%r368, %r71;
	@%p4 bra 	$L__BB2_5;
	and.b32  	%r4, %r71, 2147483640;
	mov.b32 	%r370, 0;
	cvt.s64.s32 	%rd22, %r2;
	mov.u32 	%r368, %r71;
$L__BB2_4:
	.pragma "nounroll";
	add.s32 	%r76, %r368, -1;
	mul.wide.u32 	%rd20, %r76, 4;
	add.s64 	%rd21, %rd1, %rd20;
	ld.global.u32 	%r77, [%rd21];
	rem.s32 	%r78, %r369, %r77;
	cvt.s64.s32 	%rd23, %r368;
	add.s64 	%rd24, %rd23, %rd22;
	shl.b64 	%rd25, %rd24, 2;
	add.s64 	%rd26, %rd4, %rd25;
	st.global.u32 	[%rd26+-4], %r78;
	ld.global.u32 	%r79, [%rd21];
	div.s32 	%r80, %r369, %r79;
	add.s32 	%r81, %r368, -2;
	mul.wide.u32 	%rd27, %r81, 4;
	add.s64 	%rd28, %rd1, %rd27;
	ld.global.u32 	%r82, [%rd28];
	rem.s32 	%r83, %r80, %r82;
	st.global.u32 	[%rd26+-8], %r83;
	ld.global.u32 	%r84, [%rd28];
	div.s32 	%r85, %r80, %r84;
	add.s32 	%r86, %r368, -3;
	mul.wide.u32 	%rd29, %r86, 4;
	add.s64 	%rd30, %rd1, %rd29;
	ld.global.u32 	%r87, [%rd30];
	rem.s32 	%r88, %r85, %r87;
	st.global.u32 	[%rd26+-12], %r88;
	ld.global.u32 	%r89, [%rd30];
	div.s32 	%r90, %r85, %r89;
	add.s32 	%r91, %r368, -4;
	mul.wide.u32 	%rd31, %r91, 4;
	add.s64 	%rd32, %rd1, %rd31;
	ld.global.u32 	%r92, [%rd32];
	rem.s32 	%r93, %r90, %r92;
	st.global.u32 	[%rd26+-16], %r93;
	ld.global.u32 	%r94, [%rd32];
	div.s32 	%r95, %r90, %r94;
	add.s32 	%r96, %r368, -5;
	mul.wide.u32 	%rd33, %r96, 4;
	add.s64 	%rd34, %rd1, %rd33;
	ld.global.u32 	%r97, [%rd34];
	rem.s32 	%r98, %r95, %r97;
	st.global.u32 	[%rd26+-20], %r98;
	ld.global.u32 	%r99, [%rd34];
	div.s32 	%r100, %r95, %r99;
	add.s32 	%r101, %r368, -6;
	mul.wide.u32 	%rd35, %r101, 4;
	add.s64 	%rd36, %rd1, %rd35;
	ld.global.u32 	%r102, [%rd36];
	rem.s32 	%r103, %r100, %r102;
	st.global.u32 	[%rd26+-24], %r103;
	ld.global.u32 	%r104, [%rd36];
	div.s32 	%r105, %r100, %r104;
	add.s32 	%r106, %r368, -7;
	mul.wide.u32 	%rd37, %r106, 4;
	add.s64 	%rd38, %rd1, %rd37;
	ld.global.u32 	%r107, [%rd38];
	rem.s32 	%r108, %r105, %r107;
	st.global.u32 	[%rd26+-28], %r108;
	ld.global.u32 	%r109, [%rd38];
	div.s32 	%r110, %r105, %r109;
	add.s32 	%r368, %r368, -8;
	mul.wide.u32 	%rd39, %r368, 4;
	add.s64 	%rd40, %rd1, %rd39;
	ld.global.u32 	%r111, [%rd40];
	rem.s32 	%r112, %r110, %r111;
	st.global.u32 	[%rd26+-32], %r112;
	ld.global.u32 	%r113, [%rd40];
	div.s32 	%r369, %r110, %r113;
	add.s32 	%r370, %r370, 8;
	setp.eq.s32 	%p5, %r370, %r4;
	@%p5 bra 	$L__BB2_5;
	bra.uni 	$L__BB2_4;
$L__BB2_5:
	setp.eq.s32 	%p6, %r3, 0;
	@%p6 bra 	$L__BB2_13;
	and.b32  	%r7, %r71, 3;
	setp.lt.u32 	%p7, %r3, 4;
	@%p7 bra 	$L__BB2_8;
	add.s32 	%r114, %r368, -1;
	mul.wide.u32 	%rd41, %r114, 4;
	add.s64 	%rd42, %rd1, %rd41;
	ld.global.u32 	%r115, [%rd42];
	rem.s32 	%r116, %r369, %r115;
	cvt.s64.s32 	%rd43, %r2;
	cvt.s64.s32 	%rd44, %r368;
	add.s64 	%rd45, %rd44, %rd43;
	shl.b64 	%rd46, %rd45, 2;
	add.s64 	%rd47, %rd4, %rd46;
	st.global.u32 	[%rd47+-4], %r116;
	ld.global.u32 	%r117, [%rd42];
	div.s32 	%r118, %r369, %r117;
	add.s32 	%r119, %r368, -2;
	mul.wide.u32 	%rd48, %r119, 4;
	add.s64 	%rd49, %rd1, %rd48;
	ld.global.u32 	%r120, [%rd49];
	rem.s32 	%r121, %r118, %r120;
	st.global.u32 	[%rd47+-8], %r121;
	ld.global.u32 	%r122, [%rd49];
	div.s32 	%r123, %r118, %r122;
	add.s32 	%r124, %r368, -3;
	mul.wide.u32 	%rd50, %r124, 4;
	add.s64 	%rd51, %rd1, %rd50;
	ld.global.u32 	%r125, [%rd51];
	rem.s32 	%r126, %r123, %r125;
	st.global.u32 	[%rd47+-12], %r126;
	ld.global.u32 	%r127, [%rd51];
	div.s32 	%r128, %r123, %r127;
	add.s32 	%r368, %r368, -4;
	mul.wide.u32 	%rd52, %r368, 4;
	add.s64 	%rd53, %rd1, %rd52;
	ld.global.u32 	%r129, [%rd53];
	rem.s32 	%r130, %r128, %r129;
	st.global.u32 	[%rd47+-16], %r130;
	ld.global.u32 	%r131, [%rd53];
	div.s32 	%r369, %r128, %r131;
$L__BB2_8:
	setp.eq.s32 	%p8, %r7, 0;
	@%p8 bra 	$L__BB2_13;
	setp.eq.s32 	%p9, %r7, 1;
	@%p9 bra 	$L__BB2_11;
	add.s32 	%r132, %r368, -1;
	mul.wide.u32 	%rd54, %r132, 4;
	add.s64 	%rd55, %rd1, %rd54;
	ld.global.u32 	%r133, [%rd55];
	rem.s32 	%r134, %r369, %r133;
	cvt.s64.s32 	%rd56, %r2;
	cvt.s64.s32 	%rd57, %r368;
	add.s64 	%rd58, %rd57, %rd56;
	shl.b64 	%rd59, %rd58, 2;
	add.s64 	%rd60, %rd4, %rd59;
	st.global.u32 	[%rd60+-4], %r134;
	ld.global.u32 	%r135, [%rd55];
	div.s32 	%r136, %r369, %r135;
	add.s32 	%r368, %r368, -2;
	mul.wide.u32 	%rd61, %r368, 4;
	add.s64 	%rd62, %rd1, %rd61;
	ld.global.u32 	%r137, [%rd62];
	rem.s32 	%r138, %r136, %r137;
	st.global.u32 	[%rd60+-8], %r138;
	ld.global.u32 	%r139, [%rd62];
	div.s32 	%r369, %r136, %r139;
$L__BB2_11:
	and.b32  	%r140, %r71, 1;
	setp.eq.b32 	%p10, %r140, 1;
	not.pred 	%p11, %p10;
	@%p11 bra 	$L__BB2_13;
	add.s32 	%r141, %r368, -1;
	mul.wide.u32 	%rd63, %r141, 4;
	add.s64 	%rd64, %rd1, %rd63;
	ld.global.u32 	%r142, [%rd64];
	rem.s32 	%r143, %r369, %r142;
	cvt.s64.s32 	%rd65, %r2;
	cvt.s64.s32 	%rd66, %r368;
	add.s64 	%rd67, %rd66, %rd65;
	shl.b64 	%rd68, %rd67, 2;
	add.s64 	%rd69, %rd4, %rd68;
	st.global.u32 	[%rd69+-4], %r143;
$L__BB2_13:
	setp.lt.s32 	%p12, %r71, 1;
	add.s32 	%r144, %r2, %r70;
	mul.wide.s32 	%rd70, %r144, 4;
	add.s64 	%rd7, %rd5, %rd70;
	cvta.to.global.u64 	%rd71, %rd13;
	shl.b64 	%rd72, %rd6, 4;
	add.s64 	%rd8, %rd71, %rd72;
	add.s64 	%rd9, %rd4, %rd70;
	@%p12 bra 	$L__BB2_42;
	and.b32  	%r16, %r71, 15;
	add.s32 	%r17, %r16, -1;
	and.b32  	%r18, %r71, 7;
	add.s32 	%r19, %r18, -1;
	and.b32  	%r20, %r71, 2147483632;
	and.b32  	%r21, %r71, 3;
	neg.s32 	%r22, %r20;
	mov.b32 	%r345, 0;
	mov.pred 	%p33, -1;
$L__BB2_15:
	mov.pred 	%p1, %p33;
	setp.lt.u32 	%p14, %r71, 16;
	mov.b32 	%r349, 0;
	@%p14 bra 	$L__BB2_18;
	mov.u32 	%r346, %r2;
	mov.u32 	%r347, %r22;
$L__BB2_17:
	.pragma "nounroll";
	mul.wide.s32 	%rd77, %r346, 4;
	add.s64 	%rd78, %rd4, %rd77;
	add.s64 	%rd79, %rd5, %rd77;
	ld.global.u32 	%r153, [%rd78];
	st.global.u32 	[%rd79], %r153;
	ld.global.u32 	%r154, [%rd78+4];
	st.global.u32 	[%rd79+4], %r154;
	ld.global.u32 	%r155, [%rd78+8];
	st.global.u32 	[%rd79+8], %r155;
	ld.global.u32 	%r156, [%rd78+12];
	st.global.u32 	[%rd79+12], %r156;
	ld.global.u32 	%r157, [%rd78+16];
	st.global.u32 	[%rd79+16], %r157;
	ld.global.u32 	%r158, [%rd78+20];
	st.global.u32 	[%rd79+20], %r158;
	ld.global.u32 	%r159, [%rd78+24];
	st.global.u32 	[%rd79+24], %r159;
	ld.global.u32 	%r160, [%rd78+28];
	st.global.u32 	[%rd79+28], %r160;
	ld.global.u32 	%r161, [%rd78+32];
	st.global.u32 	[%rd79+32], %r161;
	ld.global.u32 	%r162, [%rd78+36];
	st.global.u32 	[%rd79+36], %r162;
	ld.global.u32 	%r163, [%rd78+40];
	st.global.u32 	[%rd79+40], %r163;
	ld.global.u32 	%r164, [%rd78+44];
	st.global.u32 	[%rd79+44], %r164;
	ld.global.u32 	%r165, [%rd78+48];
	st.global.u32 	[%rd79+48], %r165;
	ld.global.u32 	%r166, [%rd78+52];
	st.global.u32 	[%rd79+52], %r166;
	ld.global.u32 	%r167, [%rd78+56];
	st.global.u32 	[%rd79+56], %r167;
	ld.global.u32 	%r168, [%rd78+60];
	st.global.u32 	[%rd79+60], %r168;
	add.s32 	%r347, %r347, 16;
	add.s32 	%r346, %r346, 16;
	setp.ne.s32 	%p15, %r347, 0;
	mov.u32 	%r349, %r20;
	@%p15 bra 	$L__BB2_17;
$L__BB2_18:
	setp.eq.s32 	%p16, %r16, 0;
	@%p16 bra 	$L__BB2_28;
	setp.lt.u32 	%p17, %r17, 7;
	@%p17 bra 	$L__BB2_21;
	add.s32 	%r169, %r349, %r2;
	mul.wide.s32 	%rd80, %r169, 4;
	add.s64 	%rd81, %rd4, %rd80;
	ld.global.u32 	%r170, [%rd81];
	add.s64 	%rd82, %rd5, %rd80;
	st.global.u32 	[%rd82], %r170;
	ld.global.u32 	%r171, [%rd81+4];
	st.global.u32 	[%rd82+4], %r171;
	ld.global.u32 	%r172, [%rd81+8];
	st.global.u32 	[%rd82+8], %r172;
	ld.global.u32 	%r173, [%rd81+12];
	st.global.u32 	[%rd82+12], %r173;
	ld.global.u32 	%r174, [%rd81+16];
	st.global.u32 	[%rd82+16], %r174;
	ld.global.u32 	%r175, [%rd81+20];
	st.global.u32 	[%rd82+20], %r175;
	ld.global.u32 	%r176, [%rd81+24];
	st.global.u32 	[%rd82+24], %r176;
	ld.global.u32 	%r177, [%rd81+28];
	st.global.u32 	[%rd82+28], %r177;
	add.s32 	%r349, %r349, 8;
$L__BB2_21:
	setp.eq.s32 	%p18, %r18, 0;
	@%p18 bra 	$L__BB2_28;
	setp.lt.u32 	%p19, %r19, 3;
	@%p19 bra 	$L__BB2_24;
	add.s32 	%r178, %r349, %r2;
	mul.wide.s32 	%rd83, %r178, 4;
	add.s64 	%rd84, %rd4, %rd83;
	ld.global.u32 	%r179, [%rd84];
	add.s64 	%rd85, %rd5, %rd83;
	st.global.u32 	[%rd85], %r179;
	ld.global.u32 	%r180, [%rd84+4];
	st.global.u32 	[%rd85+4], %r180;
	ld.global.u32 	%r181, [%rd84+8];
	st.global.u32 	[%rd85+8], %r181;
	ld.global.u32 	%r182, [%rd84+12];
	st.global.u32 	[%rd85+12], %r182;
	add.s32 	%r349, %r349, 4;
$L__BB2_24:
	setp.eq.s32 	%p20, %r21, 0;
	@%p20 bra 	$L__BB2_28;
	setp.eq.s32 	%p21, %r21, 1;
	add.s32 	%r183, %r349, %r2;
	mul.wide.s32 	%rd86, %r183, 4;
	add.s64 	%rd10, %rd4, %rd86;
	ld.global.u32 	%r184, [%rd10];
	add.s64 	%rd11, %rd5, %rd86;
	st.global.u32 	[%rd11], %r184;
	@%p21 bra 	$L__BB2_28;
	setp.eq.s32 	%p22, %r21, 2;
	ld.global.u32 	%r185, [%rd10+4];
	st.global.u32 	[%rd11+4], %r185;
	@%p22 bra 	$L__BB2_28;
	ld.global.u32 	%r186, [%rd10+8];
	st.global.u32 	[%rd11+8], %r186;
$L__BB2_28:
	st.global.u32 	[%rd7], %r345;
	mov.b32 	%r367, 0;
	mov.b32 	%r357, 1;
	mov.u32 	%r356, %r71;
	@%p14 bra 	$L__BB2_31;
	mov.b32 	%r367, 0;
	mov.b32 	%r357, 1;
	mov.u32 	%r356, %r71;
	mov.u32 	%r354, %r367;
$L__BB2_30:
	.pragma "nounroll";
	add.s32 	%r192, %r356, -1;
	cvt.s64.s32 	%rd87, %r2;
	cvt.s64.s32 	%rd88, %r356;
	add.s64 	%rd89, %rd88, %rd87;
	shl.b64 	%rd90, %rd89, 2;
	add.s64 	%rd91, %rd5, %rd90;
	ld.global.u32 	%r193, [%rd91+-4];
	mad.lo.s32 	%r194, %r193, %r357, %r367;
	mul.wide.u32 	%rd92, %r192, 4;
	add.s64 	%rd93, %rd1, %rd92;
	ld.global.u32 	%r195, [%rd93];
	mul.lo.s32 	%r196, %r195, %r357;
	add.s32 	%r197, %r356, -2;
	ld.global.u32 	%r198, [%rd91+-8];
	mad.lo.s32 	%r199, %r198, %r196, %r194;
	mul.wide.u32 	%rd94, %r197, 4;
	add.s64 	%rd95, %rd1, %rd94;
	ld.global.u32 	%r200, [%rd95];
	mul.lo.s32 	%r201, %r200, %r196;
	add.s32 	%r202, %r356, -3;
	ld.global.u32 	%r203, [%rd91+-12];
	mad.lo.s32 	%r204, %r203, %r201, %r199;
	mul.wide.u32 	%rd96, %r202, 4;
	add.s64 	%rd97, %rd1, %rd96;
	ld.global.u32 	%r205, [%rd97];
	mul.lo.s32 	%r206, %r205, %r201;
	add.s32 	%r207, %r356, -4;
	ld.global.u32 	%r208, [%rd91+-16];
	mad.lo.s32 	%r209, %r208, %r206, %r204;
	mul.wide.u32 	%rd98, %r207, 4;
	add.s64 	%rd99, %rd1, %rd98;
	ld.global.u32 	%r210, [%rd99];
	mul.lo.s32 	%r211, %r210, %r206;
	add.s32 	%r212, %r356, -5;
	ld.global.u32 	%r213, [%rd91+-20];
	mad.lo.s32 	%r214, %r213, %r211, %r209;
	mul.wide.u32 	%rd100, %r212, 4;
	add.s64 	%rd101, %rd1, %rd100;
	ld.global.u32 	%r215, [%rd101];
	mul.lo.s32 	%r216, %r215, %r211;
	add.s32 	%r217, %r356, -6;
	ld.global.u32 	%r218, [%rd91+-24];
	mad.lo.s32 	%r219, %r218, %r216, %r214;
	mul.wide.u32 	%rd102, %r217, 4;
	add.s64 	%rd103, %rd1, %rd102;
	ld.global.u32 	%r220, [%rd103];
	mul.lo.s32 	%r221, %r220, %r216;
	add.s32 	%r222, %r356, -7;
	ld.global.u32 	%r223, [%rd91+-28];
	mad.lo.s32 	%r224, %r223, %r221, %r219;
	mul.wide.u32 	%rd104, %r222, 4;
	add.s64 	%rd105, %rd1, %rd104;
	ld.global.u32 	%r225, [%rd105];
	mul.lo.s32 	%r226, %r225, %r221;
	add.s32 	%r227, %r356, -8;
	ld.global.u32 	%r228, [%rd91+-32];
	mad.lo.s32 	%r229, %r228, %r226, %r224;
	mul.wide.u32 	%rd106, %r227, 4;
	add.s64 	%rd107, %rd1, %rd106;
	ld.global.u32 	%r230, [%rd107];
	mul.lo.s32 	%r231, %r230, %r226;
	add.s32 	%r232, %r356, -9;
	ld.global.u32 	%r233, [%rd91+-36];
	mad.lo.s32 	%r234, %r233, %r231, %r229;
	mul.wide.u32 	%rd108, %r232, 4;
	add.s64 	%rd109, %rd1, %rd108;
	ld.global.u32 	%r235, [%rd109];
	mul.lo.s32 	%r236, %r235, %r231;
	add.s32 	%r237, %r356, -10;
	ld.global.u32 	%r238, [%rd91+-40];
	mad.lo.s32 	%r239, %r238, %r236, %r234;
	mul.wide.u32 	%rd110, %r237, 4;
	add.s64 	%rd111, %rd1, %rd110;
	ld.global.u32 	%r240, [%rd111];
	mul.lo.s32 	%r241, %r240, %r236;
	add.s32 	%r242, %r356, -11;
	ld.global.u32 	%r243, [%rd91+-44];
	mad.lo.s32 	%r244, %r243, %r241, %r239;
	mul.wide.u32 	%rd112, %r242, 4;
	add.s64 	%rd113, %rd1, %rd112;
	ld.global.u32 	%r245, [%rd113];
	mul.lo.s32 	%r246, %r245, %r241;
	add.s32 	%r247, %r356, -12;
	ld.global.u32 	%r248, [%rd91+-48];
	mad.lo.s32 	%r249, %r248, %r246, %r244;
	mul.wide.u32 	%rd114, %r247, 4;
	add.s64 	%rd115, %rd1, %rd114;
	ld.global.u32 	%r250, [%rd115];
	mul.lo.s32 	%r251, %r250, %r246;
	add.s32 	%r252, %r356, -13;
	ld.global.u32 	%r253, [%rd91+-52];
	mad.lo.s32 	%r254, %r253, %r251, %r249;
	mul.wide.u32 	%rd116, %r252, 4;
	add.s64 	%rd117, %rd1, %rd116;
	ld.global.u32 	%r255, [%rd117];
	mul.lo.s32 	%r256, %r255, %r251;
	add.s32 	%r257, %r356, -14;
	ld.global.u32 	%r258, [%rd91+-56];
	mad.lo.s32 	%r259, %r258, %r256, %r254;
	mul.wide.u32 	%rd118, %r257, 4;
	add.s64 	%rd119, %rd1, %rd118;
	ld.global.u32 	%r260, [%rd119];
	mul.lo.s32 	%r261, %r260, %r256;
	add.s32 	%r262, %r356, -15;
	ld.global.u32 	%r263, [%rd91+-60];
	mad.lo.s32 	%r264, %r263, %r261, %r259;
	mul.wide.u32 	%rd120, %r262, 4;
	add.s64 	%rd121, %rd1, %rd120;
	ld.global.u32 	%r265, [%rd121];
	mul.lo.s32 	%r266, %r265, %r261;
	add.s32 	%r356, %r356, -16;
	ld.global.u32 	%r267, [%rd91+-64];
	mad.lo.s32 	%r367, %r267, %r266, %r264;
	mul.wide.u32 	%rd122, %r356, 4;
	add.s64 	%rd123, %rd1, %rd122;
	ld.global.u32 	%r268, [%rd123];
	mul.lo.s32 	%r357, %r268, %r266;
	add.s32 	%r354, %r354, 16;
	setp.ne.s32 	%p24, %r354, %r20;
	@%p24 bra 	$L__BB2_30;
$L__BB2_31:
	@%p16 bra 	$L__BB2_41;
	setp.lt.u32 	%p26, %r17, 7;
	@%p26 bra 	$L__BB2_34;
	add.s32 	%r270, %r356, -1;
	cvt.s64.s32 	%rd124, %r2;
	cvt.s64.s32 	%rd125, %r356;
	add.s64 	%rd126, %rd125, %rd124;
	shl.b64 	%rd127, %rd126, 2;
	add.s64 	%rd128, %rd5, %rd127;
	ld.global.u32 	%r271, [%rd128+-4];
	mad.lo.s32 	%r272, %r271, %r357, %r367;
	mul.wide.u32 	%rd129, %r270, 4;
	add.s64 	%rd130, %rd1, %rd129;
	ld.global.u32 	%r273, [%rd130];
	mul.lo.s32 	%r274, %r273, %r357;
	add.s32 	%r275, %r356, -2;
	ld.global.u32 	%r276, [%rd128+-8];
	mad.lo.s32 	%r277, %r276, %r274, %r272;
	mul.wide.u32 	%rd131, %r275, 4;
	add.s64 	%rd132, %rd1, %rd131;
	ld.global.u32 	%r278, [%rd132];
	mul.lo.s32 	%r279, %r278, %r274;
	add.s32 	%r280, %r356, -3;
	ld.global.u32 	%r281, [%rd128+-12];
	mad.lo.s32 	%r282, %r281, %r279, %r277;
	mul.wide.u32 	%rd133, %r280, 4;
	add.s64 	%rd134, %rd1, %rd133;
	ld.global.u32 	%r283, [%rd134];
	mul.lo.s32 	%r284, %r283, %r279;
	add.s32 	%r285, %r356, -4;
	ld.global.u32 	%r286, [%rd128+-16];
	mad.lo.s32 	%r287, %r286, %r284, %r282;
	mul.wide.u32 	%rd135, %r285, 4;
	add.s64 	%rd136, %rd1, %rd135;
	ld.global.u32 	%r288, [%rd136];
	mul.lo.s32 	%r289, %r288, %r284;
	add.s32 	%r290, %r356, -5;
	ld.global.u32 	%r291, [%rd128+-20];
	mad.lo.s32 	%r292, %r291, %r289, %r287;
	mul.wide.u32 	%rd137, %r290, 4;
	add.s64 	%rd138, %rd1, %rd137;
	ld.global.u32 	%r293, [%rd138];
	mul.lo.s32 	%r294, %r293, %r289;
	add.s32 	%r295, %r356, -6;
	ld.global.u32 	%r296, [%rd128+-24];
	mad.lo.s32 	%r297, %r296, %r294, %r292;
	mul.wide.u32 	%rd139, %r295, 4;
	add.s64 	%rd140, %rd1, %rd139;
	ld.global.u32 	%r298, [%rd140];
	mul.lo.s32 	%r299, %r298, %r294;
	add.s32 	%r300, %r356, -7;
	ld.global.u32 	%r301, [%rd128+-28];
	mad.lo.s32 	%r302, %r301, %r299, %r297;
	mul.wide.u32 	%rd141, %r300, 4;
	add.s64 	%rd142, %rd1, %rd141;
	ld.global.u32 	%r303, [%rd142];
	mul.lo.s32 	%r304, %r303, %r299;
	add.s32 	%r356, %r356, -8;
	ld.global.u32 	%r305, [%rd128+-32];
	mad.lo.s32 	%r367, %r305, %r304, %r302;
	mul.wide.u32 	%rd143, %r356, 4;
	add.s64 	%rd144, %rd1, %rd143;
	ld.global.u32 	%r306, [%rd144];
	mul.lo.s32 	%r357, %r306, %r304;
$L__BB2_34:
	setp.eq.s32 	%p27, %r18, 0;
	@%p27 bra 	$L__BB2_41;
	setp.lt.u32 	%p28, %r19, 3;
	@%p28 bra 	$L__BB2_37;
	add.s32 	%r308, %r356, -1;
	cvt.s64.s32 	%rd145, %r2;
	cvt.s64.s32 	%rd146, %r356;
	add.s64 	%rd147, %rd146, %rd145;
	shl.b64 	%rd148, %rd147, 2;
	add.s64 	%rd149, %rd5, %rd148;
	ld.global.u32 	%r309, [%rd149+-4];
	mad.lo.s32 	%r310, %r309, %r357, %r367;
	mul.wide.u32 	%rd150, %r308, 4;
	add.s64 	%rd151, %rd1, %rd150;
	ld.global.u32 	%r311, [%rd151];
	mul.lo.s32 	%r312, %r311, %r357;
	add.s32 	%r313, %r356, -2;
	ld.global.u32 	%r314, [%rd149+-8];
	mad.lo.s32 	%r315, %r314, %r312, %r310;
	mul.wide.u32 	%rd152, %r313, 4;
	add.s64 	%rd153, %rd1, %rd152;
	ld.global.u32 	%r316, [%rd153];
	mul.lo.s32 	%r317, %r316, %r312;
	add.s32 	%r318, %r356, -3;
	ld.global.u32 	%r319, [%rd149+-12];
	mad.lo.s32 	%r320, %r319, %r317, %r315;
	mul.wide.u32 	%rd154, %r318, 4;
	add.s64 	%rd155, %rd1, %rd154;
	ld.global.u32 	%r321, [%rd155];
	mul.lo.s32 	%r322, %r321, %r317;
	add.s32 	%r356, %r356, -4;
	ld.global.u32 	%r323, [%rd149+-16];
	mad.lo.s32 	%r367, %r323, %r322, %r320;
	mul.wide.u32 	%rd156, %r356, 4;
	add.s64 	%rd157, %rd1, %rd156;
	ld.global.u32 	%r324, [%rd157];
	mul.lo.s32 	%r357, %r324, %r322;
$L__BB2_37:
	setp.eq.s32 	%p29, %r21, 0;
	@%p29 bra 	$L__BB2_41;
	setp.eq.s32 	%p30, %r21, 1;
	cvt.s64.s32 	%rd158, %r2;
	cvt.s64.s32 	%rd159, %r356;
	add.s64 	%rd160, %rd159, %rd158;
	shl.b64 	%rd161, %rd160, 2;
	add.s64 	%rd12, %rd5, %rd161;
	ld.global.u32 	%r325, [%rd12+-4];
	mad.lo.s32 	%r367, %r325, %r357, %r367;
	@%p30 bra 	$L__BB2_41;
	add.s32 	%r326, %r356, -1;
	mul.wide.u32 	%rd162, %r326, 4;
	add.s64 	%rd163, %rd1, %rd162;
	ld.global.u32 	%r327, [%rd163];
	mul.lo.s32 	%r60, %r327, %r357;
	setp.eq.s32 	%p31, %r21, 2;
	ld.global.u32 	%r328, [%rd12+-8];
	mad.lo.s32 	%r367, %r328, %r60, %r367;
	@%p31 bra 	$L__BB2_41;
	add.s32 	%r329, %r356, -2;
	mul.wide.u32 	%rd164, %r329, 4;
	add.s64 	%rd165, %rd1, %rd164;
	ld.global.u32 	%r330, [%rd165];
	add.s32 	%r331, %r2, %r356;
	add.s32 	%r332, %r331, -3;
	mul.wide.s32 	%rd166, %r332, 4;
	add.s64 	%rd167, %rd5, %rd166;
	ld.global.u32 	%r333, [%rd167];
	mul.lo.s32 	%r334, %r330, %r60;
	mad.lo.s32 	%r367, %r333, %r334, %r367;
$L__BB2_41:
	ld.global.u32 	%r336, [%rd9];
	shl.b32 	%r337, %r336, 1;
	add.s32 	%r338, %r337, %r345;
	mul.wide.s32 	%rd168, %r338, 16;
	add.s64 	%rd169, %rd3, %rd168;
	ld.global.v2.f64 	{%fd23, %fd24}, [%rd169];
	mul.wide.s32 	%rd170, %r367, 16;
	add.s64 	%rd171, %rd2, %rd170;
	ld.global.v2.f64 	{%fd25, %fd26}, [%rd171];
	mul.f64 	%fd27, %fd23, %fd25;
	mul.f64 	%fd28, %fd24, %fd26;
	sub.f64 	%fd29, %fd27, %fd28;
	mul.f64 	%fd30, %fd23, %fd26;
	fma.rn.f64 	%fd31, %fd24, %fd25, %fd30;
	atom.global.add.f64 	%fd32, [%rd8], %fd29;
	atom.global.add.f64 	%fd33, [%rd8+8], %fd31;
	mov.b32 	%r345, 1;
	mov.pred 	%p33, 0;
	@%p1 bra 	$L__BB2_15;
	bra.uni 	$L__BB2_43;
$L__BB2_42:
	mov.b32 	%r145, 0;
	st.global.u32 	[%rd7], %r145;
	ld.global.u32 	%r146, [%rd9];
	shl.b32 	%r147, %r146, 1;
	mul.wide.s32 	%rd73, %r147, 16;
	add.s64 	%rd74, %rd3, %rd73;
	ld.global.v2.f64 	{%fd1, %fd2}, [%rd74];
	ld.global.v2.f64 	{%fd3, %fd4}, [%rd2];
	mul.f64 	%fd5, %fd1, %fd3;
	mul.f64 	%fd6, %fd2, %fd4;
	sub.f64 	%fd7, %fd5, %fd6;
	mul.f64 	%fd8, %fd1, %fd4;
	fma.rn.f64 	%fd9, %fd2, %fd3, %fd8;
	atom.global.add.f64 	%fd10, [%rd8], %fd7;
	atom.global.add.f64 	%fd11, [%rd8+8], %fd9;
	mov.b32 	%r148, 1;
	st.global.u32 	[%rd7], %r148;
	ld.global.u32 	%r149, [%rd9];
	shl.b32 	%r150, %r149, 1;
	mul.wide.s32 	%rd75, %r150, 16;
	add.s64 	%rd76, %rd3, %rd75;
	ld.global.v2.f64 	{%fd12, %fd13}, [%rd76+16];
	ld.global.v2.f64 	{%fd14, %fd15}, [%rd2];
	mul.f64 	%fd16, %fd12, %fd14;
	mul.f64 	%fd17, %fd13, %fd15;
	sub.f64 	%fd18, %fd16, %fd17;
	mul.f64 	%fd19, %fd12, %fd15;
	fma.rn.f64 	%fd20, %fd13, %fd14, %fd19;
	atom.global.add.f64 	%fd21, [%rd8], %fd18;
	atom.global.add.f64 	%fd22, [%rd8+8], %fd20;
$L__BB2_43:
	ret;

}
	// .globl	_Z14applyPhaseFlipP7double2x
.visible .entry _Z14applyPhaseFlipP7double2x(
	.param .u64 .ptr .align 1 _Z14applyPhaseFlipP7double2x_param_0,
	.param .u64 _Z14applyPhaseFlipP7double2x_param_1
)
{
	.reg .b64 	%rd<6>;
	.reg .b64 	%fd<8>;

	ld.param.u64 	%rd1, [_Z14applyPhaseFlipP7double2x_param_0];
	ld.param.u64 	%rd2, [_Z14applyPhaseFlipP7double2x_param_1];
	cvta.to.global.u64 	%rd3, %rd1;
	shl.b64 	%rd4, %rd2, 4;
	add.s64 	%rd5, %rd3, %rd4;
	ld.global.v2.f64 	{%fd1, %fd2}, [%rd5];
	neg.f64 	%fd3, %fd1;
	mul.f64 	%fd4, %fd2, 0d0000000000000000;
	sub.f64 	%fd5, %fd3, %fd4;
	mul.f64 	%fd6, %fd1, 0d0000000000000000;
	sub.f64 	%fd7, %fd6, %fd2;
	st.global.v2.f64 	[%rd5], {%fd5, %fd7};
	ret;

}


// ===== COMPILED SASS (sm_100) =====

	.target	sm_100

	.elftype	@"ET_EXEC"


//--------------------- .note.nv.tkinfo           --------------------------
	.section	.note.nv.tkinfo,"",@"SHT_NOTE"
	.sectionflags	@"SHF_NOTE_NV_TKINFO"
	.tkinfo
        /*0018*/ 	.word	0x00000002
        /*0030*/ 	.string	""
        /*0030*/ 	.string	"ptxas"
        /*0030*/ 	.string	"Cuda compilation tools, release 13.0, V13.0.88"
        /*0030*/ 	.string	"Build cuda_13.0.r13.0/compiler.36424714_0"
        /*0030*/ 	.string	"-arch sm_100 -m 64 "



//--------------------- .note.nv.cuinfo           --------------------------
	.section	.note.nv.cuinfo,"",@"SHT_NOTE"
	.sectionflags	@"SHF_NOTE_NV_CUINFO"
        /*0018*/ 	.short	0x0002
        /*001a*/ 	.short	0x0064
        /*001c*/ 	.short	0x0082
	.zero		2


//--------------------- .nv.info                  --------------------------
	.section	.nv.info,"",@"SHT_CUDA_INFO"
	.align	4


	//----- nvinfo : EIATTR_REGCOUNT
	.align		4
        /*0000*/ 	.byte	0x04, 0x2f
        /*0002*/ 	.short	(.L_1 - .L_0)
	.align		4
.L_0:
        /*0004*/ 	.word	index@(_Z12zeroOutStateP7double2x)
        /*0008*/ 	.word	0x00000006


	//----- nvinfo : EIATTR_FRAME_SIZE
	.align		4
.L_1:
        /*000c*/ 	.byte	0x04, 0x11
        /*000e*/ 	.short	(.L_3 - .L_2)
	.align		4
.L_2:
        /*0010*/ 	.word	index@(_Z12zeroOutStateP7double2x)
        /*0014*/ 	.word	0x00000000


	//----- nvinfo : EIATTR_REGCOUNT
	.align		4
.L_3:
        /*0018*/ 	.byte	0x04, 0x2f
        /*001a*/ 	.short	(.L_5 - .L_4)
	.align		4
.L_4:
        /*001c*/ 	.word	index@(_Z11updateStateP7double2S0_x)
        /*0020*/ 	.word	0x0000000a


	//----- nvinfo : EIATTR_FRAME_SIZE
	.align		4
.L_5:
        /*0024*/ 	.byte	0x04, 0x11
        /*0026*/ 	.short	(.L_7 - .L_6)
	.align		4
.L_6:
        /*0028*/ 	.word	index@(_Z11updateStateP7double2S0_x)
        /*002c*/ 	.word	0x00000000


	//----- nvinfo : EIATTR_REGCOUNT
	.align		4
.L_7:
        /*0030*/ 	.byte	0x04, 0x2f
        /*0032*/ 	.short	(.L_9 - .L_8)
	.align		4
.L_8:
        /*0034*/ 	.word	index@(_Z24contract_tensor_baselinePK7double2S1_iPS_PKiPiS5_ix)
        /*0038*/ 	.word	0x00000020


	//----- nvinfo : EIATTR_FRAME_SIZE
	.align		4
.L_9:
        /*003c*/ 	.byte	0x04, 0x11
        /*003e*/ 	.short	(.L_11 - .L_10)
	.align		4
.L_10:
        /*0040*/ 	.word	index@(_Z24contract_tensor_baselinePK7double2S1_iPS_PKiPiS5_ix)
        /*0044*/ 	.word	0x00000000


	//----- nvinfo : EIATTR_REGCOUNT
	.align		4
.L_11:
        /*0048*/ 	.byte	0x04, 0x2f
        /*004a*/ 	.short	(.L_13 - .L_12)
	.align		4
.L_12:
        /*004c*/ 	.word	index@(_Z14applyPhaseFlipP7double2x)
        /*0050*/ 	.word	0x0000000e


	//----- nvinfo : EIATTR_FRAME_SIZE
	.align		4
.L_13:
        /*0054*/ 	.byte	0x04, 0x11
        /*0056*/ 	.short	(.L_15 - .L_14)
	.align		4
.L_14:
        /*0058*/ 	.word	index@(_Z14applyPhaseFlipP7double2x)
        /*005c*/ 	.word	0x00000000


	//----- nvinfo : EIATTR_MIN_STACK_SIZE
	.align		4
.L_15:
        /*0060*/ 	.byte	0x04, 0x12
        /*0062*/ 	.short	(.L_17 - .L_16)
	.align		4
.L_16:
        /*0064*/ 	.word	index@(_Z14applyPhaseFlipP7double2x)
        /*0068*/ 	.word	0x00000000


	//----- nvinfo : EIATTR_MIN_STACK_SIZE
	.align		4
.L_17:
        /*006c*/ 	.byte	0x04, 0x12
        /*006e*/ 	.short	(.L_19 - .L_18)
	.align		4
.L_18:
        /*0070*/ 	.word	index@(_Z24contract_tensor_baselinePK7double2S1_iPS_PKiPiS5_ix)
        /*0074*/ 	.word	0x00000000


	//----- nvinfo : EIATTR_MIN_STACK_SIZE
	.align		4
.L_19:
        /*0078*/ 	.byte	0x04, 0x12
        /*007a*/ 	.short	(.L_21 - .L_20)
	.align		4
.L_20:
        /*007c*/ 	.word	index@(_Z11updateStateP7double2S0_x)
        /*0080*/ 	.word	0x00000000


	//----- nvinfo : EIATTR_MIN_STACK_SIZE
	.align		4
.L_21:
        /*0084*/ 	.byte	0x04, 0x12
        /*0086*/ 	.short	(.L_23 - .L_22)
	.align		4
.L_22:
        /*0088*/ 	.word	index@(_Z12zeroOutStateP7double2x)
        /*008c*/ 	.word	0x00000000
.L_23:


//--------------------- .nv.compat                --------------------------
	.section	.nv.compat,"",@"SHT_CUDA_COMPAT_INFO"
	.align	4
        /*0000*/ 	.byte	0x02, 0x09, 0x00, 0x00, 0x02, 0x02, 0x01, 0x00, 0x02, 0x05, 0x05, 0x00, 0x03, 0x07, 0x01, 0x01
        /*0010*/ 	.byte	0x02, 0x03, 0x00, 0x00, 0x02, 0x06, 0x01, 0x00, 0x04, 0x0b, 0x08, 0x00, 0x01, 0x00, 0x00, 0x00
        /*0020*/ 	.byte	0x00, 0x00, 0x00, 0x00


//--------------------- .nv.info._Z14applyPhaseFlipP7double2x --------------------------
	.section	.nv.info._Z14applyPhaseFlipP7double2x,"",@"SHT_CUDA_INFO"
	.sectionflags	@""
	.align	4


	//----- nvinfo : EIATTR_CUDA_API_VERSION
	.align		4
        /*0000*/ 	.byte	0x04, 0x37
        /*0002*/ 	.short	(.L_25 - .L_24)
.L_24:
        /*0004*/ 	.word	0x00000082


	//----- nvinfo : EIATTR_KPARAM_INFO
	.align		4
.L_25:
        /*0008*/ 	.byte	0x04, 0x17
        /*000a*/ 	.short	(.L_27 - .L_26)
.L_26:
        /*000c*/ 	.word	0x00000000
        /*0010*/ 	.short	0x0001
        /*0012*/ 	.short	0x0008
        /*0014*/ 	.byte	0x00, 0xf0, 0x21, 0x00


	//----- nvinfo : EIATTR_KPARAM_INFO
	.align		4
.L_27:
        /*0018*/ 	.byte	0x04, 0x17
        /*001a*/ 	.short	(.L_29 - .L_28)
.L_28:
        /*001c*/ 	.word	0x00000000
        /*0020*/ 	.short	0x0000
        /*0022*/ 	.short	0x0000
        /*0024*/ 	.byte	0x00, 0xf5, 0x21, 0x00


	//----- nvinfo : EIATTR_SPARSE_MMA_MASK
	.align		4
.L_29:
        /*0028*/ 	.byte	0x03, 0x50
        /*002a*/ 	.short	0x0000


	//----- nvinfo : EIATTR_MAXREG_COUNT
	.align		4
        /*002c*/ 	.byte	0x03, 0x1b
        /*002e*/ 	.short	0x00ff


	//----- nvinfo : EIATTR_MERCURY_ISA_VERSION
	.align		4
        /*0030*/ 	.byte	0x03, 0x5f
        /*0032*/ 	.short	0x0101


	//----- nvinfo : EIATTR_VRC_CTA_INIT_COUNT
	.align		4
        /*0034*/ 	.byte	0x02, 0x4a
	.zero		1
	.zero		1


	//----- nvinfo : EIATTR_EXIT_INSTR_OFFSETS
	.align		4
        /*0038*/ 	.byte	0x04, 0x1c
        /*003a*/ 	.short	(.L_31 - .L_30)


	//   ....[0]....
.L_30:
        /*003c*/ 	.word	0x000000b0


	//----- nvinfo : EIATTR_CBANK_PARAM_SIZE
	.align		4
.L_31:
        /*0040*/ 	.byte	0x03, 0x19
        /*0042*/ 	.short	0x0010


	//----- nvinfo : EIATTR_PARAM_CBANK
	.align		4
        /*0044*/ 	.byte	0x04, 0x0a
        /*0046*/ 	.short	(.L_33 - .L_32)
	.align		4
.L_32:
        /*0048*/ 	.word	index@(.nv.constant0._Z14applyPhaseFlipP7double2x)
        /*004c*/ 	.short	0x0380
        /*004e*/ 	.short	0x0010


	//----- nvinfo : EIATTR_SW_WAR
	.align		4
.L_33:
        /*0050*/ 	.byte	0x04, 0x36
        /*0052*/ 	.short	(.L_35 - .L_34)
.L_34:
        /*0054*/ 	.word	0x00000008
.L_35:


//--------------------- .nv.info._Z24contract_tensor_baselinePK7double2S1_iPS_PKiPiS5_ix --------------------------
	.section	.nv.info._Z24contract_tensor_baselinePK7double2S1_iPS_PKiPiS5_ix,"",@"SHT_CUDA_INFO"
	.sectionflags	@""
	.align	4


	//----- nvinfo : EIATTR_CUDA_API_VERSION
	.align		4
        /*0000*/ 	.byte	0x04, 0x37
        /*0002*/ 	.short	(.L_37 - .L_36)
.L_36:
        /*0004*/ 	.word	0x00000082


	//----- nvinfo : EIATTR_KPARAM_INFO
	.align		4
.L_37:
        /*0008*/ 	.byte	0x04, 0x17
        /*000a*/ 	.short	(.L_39 - .L_38)
.L_38:
        /*000c*/ 	.word	0x00000000
        /*0010*/ 	.short	0x0008
        /*0012*/ 	.short	0x0040
        /*0014*/ 	.byte	0x00, 0xf0, 0x21, 0x00


	//----- nvinfo : EIATTR_KPARAM_INFO
	.align		4
.L_39:
        /*0018*/ 	.byte	0x04, 0x17
        /*001a*/ 	.short	(.L_41 - .L_40)
.L_40:
        /*001c*/ 	.word	0x00000000
        /*0020*/ 	.short	0x0007
        /*0022*/ 	.short	0x0038
        /*0024*/ 	.byte	0x00, 0xf0, 0x11, 0x00


	//----- nvinfo : EIATTR_KPARAM_INFO
	.align		4
.L_41:
        /*0028*/ 	.byte	0x04, 0x17
        /*002a*/ 	.short	(.L_43 - .L_42)
.L_42:
        /*002c*/ 	.word	0x00000000
        /*0030*/ 	.short	0x0006
        /*0032*/ 	.short	0x0030
        /*0034*/ 	.byte	0x00, 0xf5, 0x21, 0x00


	//----- nvinfo : EIATTR_KPARAM_INFO
	.align		4
.L_43:
        /*0038*/ 	.byte	0x04, 0x17
        /*003a*/ 	.short	(.L_45 - .L_44)
.L_44:
        /*003c*/ 	.word	0x00000000
        /*0040*/ 	.short	0x0005
        /*0042*/ 	.short	0x0028
        /*0044*/ 	.byte	0x00, 0xf5, 0x21, 0x00


	//----- nvinfo : EIATTR_KPARAM_INFO
	.align		4
.L_45:
        /*0048*/ 	.byte	0x04, 0x17
        /*004a*/ 	.short	(.L_47 - .L_46)
.L_46:
        /*004c*/ 	.word	0x00000000
        /*0050*/ 	.short	0x0004
        /*0052*/ 	.short	0x0020
        /*0054*/ 	.byte	0x00, 0xf5, 0x21, 0x00


	//----- nvinfo : EIATTR_KPARAM_INFO
	.align		4
.L_47:
        /*0058*/ 	.byte	0x04, 0x17
        /*005a*/ 	.short	(.L_49 - .L_48)
.L_48:
        /*005c*/ 	.word	0x00000000
        /*0060*/ 	.short	0x0003
        /*0062*/ 	.short	0x0018
        /*0064*/ 	.byte	0x00, 0xf5, 0x21, 0x00


	//----- nvinfo : EIATTR_KPARAM_INFO
	.align		4
.L_49:
        /*0068*/ 	.byte	0x04, 0x17
        /*006a*/ 	.short	(.L_51 - .L_50)
.L_50:
        /*006c*/ 	.word	0x00000000
        /*0070*/ 	.short	0x0002
        /*0072*/ 	.short	0x0010
        /*0074*/ 	.byte	0x00, 0xf0, 0x11, 0x00


	//----- nvinfo : EIATTR_KPARAM_INFO
	.align		4
.L_51:
        /*0078*/ 	.byte	0x04, 0x17
        /*007a*/ 	.short	(.L_53 - .L_52)
.L_52:
        /*007c*/ 	.word	0x00000000
        /*0080*/ 	.short	0x0001
        /*0082*/ 	.short	0x0008
        /*0084*/ 	.byte	0x00, 0xf5, 0x21, 0x00


	//----- nvinfo : EIATTR_KPARAM_INFO
	.align		4
.L_53:
        /*0088*/ 	.byte	0x04, 0x17
        /*008a*/ 	.short	(.L_55 - .L_54)
.L_54:
        /*008c*/ 	.word	0x00000000
        /*0090*/ 	.short	0x0000
        /*0092*/ 	.short	0x0000
        /*0094*/ 	.byte	0x00, 0xf5, 0x21, 0x00


	//----- nvinfo : EIATTR_SPARSE_MMA_MASK
	.align		4
.L_55:
        /*0098*/ 	.byte	0x03, 0x50
        /*009a*/ 	.short	0x0000


	//----- nvinfo : EIATTR_MAXREG_COUNT
	.align		4
        /*009c*/ 	.byte	0x03, 0x1b
        /*009e*/ 	.short	0x00ff


	//----- nvinfo : EIATTR_MERCURY_ISA_VERSION
	.align		4
        /*00a0*/ 	.byte	0x03, 0x5f
        /*00a2*/ 	.short	0x0101


	//----- nvinfo : EIATTR_VRC_CTA_INIT_COUNT
	.align		4
        /*00a4*/ 	.byte	0x02, 0x4a
	.zero		1
	.zero		1


	//----- nvinfo : EIATTR_EXIT_INSTR_OFFSETS
	.align		4
        /*00a8*/ 	.byte	0x04, 0x1c
        /*00aa*/ 	.short	(.L_57 - .L_56)


	//   ....[0]....
.L_56:
        /*00ac*/ 	.word	0x00000090


	//   ....[1]....
        /*00b0*/ 	.word	0x00006690


	//   ....[2]....
        /*00b4*/ 	.word	0x00006850


	//----- nvinfo : EIATTR_CBANK_PARAM_SIZE
	.align		4
.L_57:
        /*00b8*/ 	.byte	0x03, 0x19
        /*00ba*/ 	.short	0x0048


	//----- nvinfo : EIATTR_PARAM_CBANK
	.align		4
        /*00bc*/ 	.byte	0x04, 0x0a
        /*00be*/ 	.short	(.L_59 - .L_58)
	.align		4
.L_58:
        /*00c0*/ 	.word	index@(.nv.constant0._Z24contract_tensor_baselinePK7double2S1_iPS_PKiPiS5_ix)
        /*00c4*/ 	.short	0x0380
        /*00c6*/ 	.short	0x0048


	//----- nvinfo : EIATTR_SW_WAR
	.align		4
.L_59:
        /*00c8*/ 	.byte	0x04, 0x36
        /*00ca*/ 	.short	(.L_61 - .L_60)
.L_60:
        /*00cc*/ 	.word	0x00000008
.L_61:


//--------------------- .nv.info._Z11updateStateP7double2S0_x --------------------------
	.section	.nv.info._Z11updateStateP7double2S0_x,"",@"SHT_CUDA_INFO"
	.sectionflags	@""
	.align	4


	//----- nvinfo : EIATTR_CUDA_API_VERSION
	.align		4
        /*0000*/ 	.byte	0x04, 0x37
        /*0002*/ 	.short	(.L_63 - .L_62)
.L_62:
        /*0004*/ 	.word	0x00000082


	//----- nvinfo : EIATTR_KPARAM_INFO
	.align		4
.L_63:
        /*0008*/ 	.byte	0x04, 0x17
        /*000a*/ 	.short	(.L_65 - .L_64)
.L_64:
        /*000c*/ 	.word	0x00000000
        /*0010*/ 	.short	0x0002
        /*0012*/ 	.short	0x0010
        /*0014*/ 	.byte	0x00, 0xf0, 0x21, 0x00


	//----- nvinfo : EIATTR_KPARAM_INFO
	.align		4
.L_65:
        /*0018*/ 	.byte	0x04, 0x17
        /*001a*/ 	.short	(.L_67 - .L_66)
.L_66:
        /*001c*/ 	.word	0x00000000
        /*0020*/ 	.short	0x0001
        /*0022*/ 	.short	0x0008
        /*0024*/ 	.byte	0x00, 0xf5, 0x21, 0x00


	//----- nvinfo : EIATTR_KPARAM_INFO
	.align		4
.L_67:
        /*0028*/ 	.byte	0x04, 0x17
        /*002a*/ 	.short	(.L_69 - .L_68)
.L_68:
        /*002c*/ 	.word	0x00000000
        /*0030*/ 	.short	0x0000
        /*0032*/ 	.short	0x0000
        /*0034*/ 	.byte	0x00, 0xf5, 0x21, 0x00


	//----- nvinfo : EIATTR_SPARSE_MMA_MASK
	.align		4
.L_69:
        /*0038*/ 	.byte	0x03, 0x50
        /*003a*/ 	.short	0x0000


	//----- nvinfo : EIATTR_MAXREG_COUNT
	.align		4
        /*003c*/ 	.byte	0x03, 0x1b
        /*003e*/ 	.short	0x00ff


	//----- nvinfo : EIATTR_MERCURY_ISA_VERSION
	.align		4
        /*0040*/ 	.byte	0x03, 0x5f
        /*0042*/ 	.short	0x0101


	//----- nvinfo : EIATTR_VRC_CTA_INIT_COUNT
	.align		4
        /*0044*/ 	.byte	0x02, 0x4a
	.zero		1
	.zero		1


	//----- nvinfo : EIATTR_EXIT_INSTR_OFFSETS
	.align		4
        /*0048*/ 	.byte	0x04, 0x1c
        /*004a*/ 	.short	(.L_71 - .L_70)


	//   ....[0]....
.L_70:
        /*004c*/ 	.word	0x00000090


	//   ....[1]....
        /*0050*/ 	.word	0x00000140


	//----- nvinfo : EIATTR_CBANK_PARAM_SIZE
	.align		4
.L_71:
        /*0054*/ 	.byte	0x03, 0x19
        /*0056*/ 	.short	0x0018


	//----- nvinfo : EIATTR_PARAM_CBANK
	.align		4
        /*0058*/ 	.byte	0x04, 0x0a
        /*005a*/ 	.short	(.L_73 - .L_72)
	.align		4
.L_72:
        /*005c*/ 	.word	index@(.nv.constant0._Z11updateStateP7double2S0_x)
        /*0060*/ 	.short	0x0380
        /*0062*/ 	.short	0x0018


	//----- nvinfo : EIATTR_SW_WAR
	.align		4
.L_73:
        /*0064*/ 	.byte	0x04, 0x36
        /*0066*/ 	.short	(.L_75 - .L_74)
.L_74:
        /*0068*/ 	.word	0x00000008
.L_75:


//--------------------- .nv.info._Z12zeroOutStateP7double2x --------------------------
	.section	.nv.info._Z12zeroOutStateP7double2x,"",@"SHT_CUDA_INFO"
	.sectionflags	@""
	.align	4


	//----- nvinfo : EIATTR_CUDA_API_VERSION
	.align		4
        /*0000*/ 	.byte	0x04, 0x37
        /*0002*/ 	.short	(.L_77 - .L_76)
.L_76:
        /*0004*/ 	.word	0x00000082


	//----- nvinfo : EIATTR_KPARAM_INFO
	.align		4
.L_77:
        /*0008*/ 	.byte	0x04, 0x17
        /*000a*/ 	.short	(.L_79 - .L_78)
.L_78:
        /*000c*/ 	.word	0x00000000
        /*0010*/ 	.short	0x0001
        /*0012*/ 	.short	0x0008
        /*0014*/ 	.byte	0x00, 0xf0, 0x21, 0x00


	//----- nvinfo : EIATTR_KPARAM_INFO
	.align		4
.L_79:
        /*0018*/ 	.byte	0x04, 0x17
        /*001a*/ 	.short	(.L_81 - .L_80)
.L_80:
        /*001c*/ 	.word	0x00000000
        /*0020*/ 	.short	0x0000
        /*0022*/ 	.short	0x0000
        /*0024*/ 	.byte	0x00, 0xf5, 0x21, 0x00


	//----- nvinfo : EIATTR_SPARSE_MMA_MASK
	.align		4
.L_81:
        /*0028*/ 	.byte	0x03, 0x50
        /*002a*/ 	.short	0x0000


	//----- nvinfo : EIATTR_MAXREG_COUNT
	.align		4
        /*002c*/ 	.byte	0x03, 0x1b
        /*002e*/ 	.short	0x00ff


	//----- nvinfo : EIATTR_MERCURY_ISA_VERSION
	.align		4
        /*0030*/ 	.byte	0x03, 0x5f
        /*0032*/ 	.short	0x0101


	//----- nvinfo : EIATTR_VRC_CTA_INIT_COUNT
	.align		4
        /*0034*/ 	.byte	0x02, 0x4a
	.zero		1
	.zero		1


	//----- nvinfo : EIATTR_EXIT_INSTR_OFFSETS
	.align		4
        /*0038*/ 	.byte	0x04, 0x1c
        /*003a*/ 	.short	(.L_83 - .L_82)


	//   ....[0]....
.L_82:
        /*003c*/ 	.word	0x00000090


	//   ....[1]....
        /*0040*/ 	.word	0x000000f0


	//----- nvinfo : EIATTR_CBANK_PARAM_SIZE
	.align		4
.L_83:
        /*0044*/ 	.byte	0x03, 0x19
        /*0046*/ 	.short	0x0010


	//----- nvinfo : EIATTR_PARAM_CBANK
	.align		4
        /*0048*/ 	.byte	0x04, 0x0a
        /*004a*/ 	.short	(.L_85 - .L_84)
	.align		4
.L_84:
        /*004c*/ 	.word	index@(.nv.constant0._Z12zeroOutStateP7double2x)
        /*0050*/ 	.short	0x0380
        /*0052*/ 	.short	0x0010


	//----- nvinfo : EIATTR_SW_WAR
	.align		4
.L_85:
        /*0054*/ 	.byte	0x04, 0x36
        /*0056*/ 	.short	(.L_87 - .L_86)
.L_86:
        /*0058*/ 	.word	0x00000008
.L_87:


//--------------------- .nv.callgraph             --------------------------
	.section	.nv.callgraph,"",@"SHT_CUDA_CALLGRAPH"
	.align	4
	.sectionentsize	8
	.align		4
        /*0000*/ 	.word	0x00000000
	.align		4
        /*0004*/ 	.word	0xffffffff
	.align		4
        /*0008*/ 	.word	0x00000000
	.align		4
        /*000c*/ 	.word	0xfffffffe
	.align		4
        /*0010*/ 	.word	0x00000000
	.align		4
        /*0014*/ 	.word	0xfffffffd
	.align		4
        /*0018*/ 	.word	0x00000000
	.align		4
        /*001c*/ 	.word	0xfffffffc


//--------------------- .text._Z14applyPhaseFlipP7double2x --------------------------
	.section	.text._Z14applyPhaseFlipP7double2x,"ax",@progbits
	.align	128
        .global         _Z14applyPhaseFlipP7double2x
        .type           _Z14applyPhaseFlipP7double2x,@function
        .size           _Z14applyPhaseFlipP7double2x,(.L_x_21 - _Z14applyPhaseFlipP7double2x)
        .other          _Z14applyPhaseFlipP7double2x,@"STO_CUDA_ENTRY STV_DEFAULT"
_Z14applyPhaseFlipP7double2x:
.text._Z14applyPhaseFlipP7double2x:
[----:B------:R-:W-:Y:S01]  /*0000*/  LDC R1, c[0x0][0x37c] ;  /* 0x0000df00ff017b82 */ /* 0x000fe20000000800 */
[----:B------:R-:W0:Y:S01]  /*0010*/  LDCU.128 UR4, c[0x0][0x380] ;  /* 0x00007000ff0477ac */ /* 0x000e220008000c00 */
[----:B------:R-:W1:Y:S01]  /*0020*/  LDCU.64 UR8, c[0x0][0x358] ;  /* 0x00006b00ff0877ac */ /* 0x000e620008000a00 */
[----:B0-----:R-:W-:-:S04]  /*0030*/  ULEA UR4, UP0, UR6, UR4, 0x4 ;  /* 0x0000000406047291 */ /* 0x001fc8000f8020ff */
[----:B------:R-:W-:Y:S02]  /*0040*/  ULEA.HI.X UR5, UR6, UR5, UR7, 0x4, UP0 ;  /* 0x0000000506057291 */ /* 0x000fe400080f2407 */
[----:B------:R-:W-:-:S04]  /*0050*/  MOV R2, UR4 ;  /* 0x0000000400027c02 */ /* 0x000fc80008000f00 */
[----:B------:R-:W-:-:S05]  /*0060*/  MOV R3, UR5 ;  /* 0x0000000500037c02 */ /* 0x000fca0008000f00 */
[----:B-1----:R-:W2:Y:S02]  /*0070*/  LDG.E.128 R4, desc[UR8][R2.64] ;  /* 0x0000000802047981 */ /* 0x002ea4000c1e1d00 */
[----:B--2---:R-:W-:Y:S02]  /*0080*/  DFMA R8, -RZ, R6, -R4 ;  /* 0x00000006ff08722b */ /* 0x004fe40000000904 */
[----:B------:R-:W-:-:S07]  /*0090*/  DFMA R10, RZ, R4, -R6 ;  /* 0x00000004ff0a722b */ /* 0x000fce0000000806 */
[----:B------:R-:W-:Y:S01]  /*00a0*/  STG.E.128 desc[UR8][R2.64], R8 ;  /* 0x0000000802007986 */ /* 0x000fe2000c101d08 */
[----:B------:R-:W-:Y:S05]  /*00b0*/  EXIT ;  /* 0x000000000000794d */ /* 0x000fea0003800000 */
.L_x_0:
[----:B------:R-:W-:-:S00]  /*00c0*/  BRA `(.L_x_0) ;  /* 0xfffffffc00fc7947 */ /* 0x000fc0000383ffff */
[----:B------:R-:W-:-:S00]  /*00d0*/  NOP ;  /* 0x0000000000007918 */ /* 0x000fc00000000000 */
        /* <DEDUP_REMOVED lines=10> */
.L_x_21:


//--------------------- .text._Z24contract_tensor_baselinePK7double2S1_iPS_PKiPiS5_ix --------------------------
	.section	.text._Z24contract_tensor_baselinePK7double2S1_iPS_PKiPiS5_ix,"ax",@progbits
	.align	128
        .global         _Z24contract_tensor_baselinePK7double2S1_iPS_PKiPiS5_ix
        .type           _Z24contract_tensor_baselinePK7double2S1_iPS_PKiPiS5_ix,@function
        .size           _Z24contract_tensor_baselinePK7double2S1_iPS_PKiPiS5_ix,(.L_x_22 - _Z24contract_tensor_baselinePK7double2S1_iPS_PKiPiS5_ix)
        .other          _Z24contract_tensor_baselinePK7double2S1_iPS_PKiPiS5_ix,@"STO_CUDA_ENTRY STV_DEFAULT"
_Z24contract_tensor_baselinePK7double2S1_iPS_PKiPiS5_ix:
.text._Z24contract_tensor_baselinePK7double2S1_iPS_PKiPiS5_ix:
[----:B------:R-:W-:Y:S01]  /*0000*/  LDC R1, c[0x0][0x37c] ;  /* 0x0000df00ff017b82 */ /* 0x000fe20000000800 */
[----:B------:R-:W0:Y:S01]  /*0010*/  S2R R2, SR_CTAID.X ;  /* 0x0000000000027919 */ /* 0x000e220000002500 */
[----:B------:R-:W0:Y:S01]  /*0020*/  LDCU UR4, c[0x0][0x360] ;  /* 0x00006c00ff0477ac */ /* 0x000e220008000800 */
[----:B------:R-:W0:Y:S01]  /*0030*/  S2R R3, SR_TID.X ;  /* 0x0000000000037919 */ /* 0x000e220000002100 */
[----:B------:R-:W1:Y:S01]  /*0040*/  LDCU.64 UR6, c[0x0][0x3c0] ;  /* 0x00007800ff0677ac */ /* 0x000e620008000a00 */
[----:B0-----:R-:W-:-:S05]  /*0050*/  IMAD R2, R2, UR4, R3 ;  /* 0x0000000402027c24 */ /* 0x001fca000f8e0203 */
[----:B-1----:R-:W-:Y:S02]  /*0060*/  ISETP.GE.U32.AND P0, PT, R2, UR6, PT ;  /* 0x0000000602007c0c */ /* 0x002fe4000bf06070 */
[----:B------:R-:W-:-:S04]  /*0070*/  SHF.R.S32.HI R3, RZ, 0x1f, R2 ;  /* 0x0000001fff037819 */ /* 0x000fc80000011402 */
[----:B------:R-:W-:-:S13]  /*0080*/  ISETP.GE.AND.EX P0, PT, R3, UR7, PT, P0 ;  /* 0x0000000703007c0c */ /* 0x000fda000bf06300 */
[----:B------:R-:W-:Y:S05]  /*0090*/  @P0 EXIT ;  /* 0x000000000000094d */ /* 0x000fea0003800000 */
[----:B------:R-:W0:Y:S01]  /*00a0*/  LDC R9, c[0x0][0x3b8] ;  /* 0x0000ee00ff097b82 */ /* 0x000e220000000800 */
[----:B------:R-:W1:Y:S01]  /*00b0*/  LDCU.64 UR6, c[0x0][0x358] ;  /* 0x00006b00ff0677ac */ /* 0x000e620008000a00 */
[----:B0-----:R-:W-:Y:S01]  /*00c0*/  ISETP.GE.AND P0, PT, R9, 0x1, PT ;  /* 0x000000010900780c */ /* 0x001fe20003f06270 */
[----:B------:R-:W-:-:S12]  /*00d0*/  IMAD R0, R2, R9, RZ ;  /* 0x0000000902007224 */ /* 0x000fd800078e02ff */
[----:B-1----:R-:W-:Y:S05]  /*00e0*/  @!P0 BRA `(.L_x_1) ;  /* 0x0000004c006c8947 */ /* 0x002fea0003800000 */
[----:B------:R-:W0:Y:S01]  /*00f0*/  LDCU UR4, c[0x0][0x3b8] ;  /* 0x00007700ff0477ac */ /* 0x000e220008000800 */
[C---:B------:R-:W-:Y:S01]  /*0100*/  ISETP.GE.U32.AND P0, PT, R9.reuse, 0x8, PT ;  /* 0x000000080900780c */ /* 0x040fe20003f06070 */
[----:B------:R-:W-:Y:S01]  /*0110*/  IMAD.MOV.U32 R10, RZ, RZ, R2 ;  /* 0x000000ffff0a7224 */ /* 0x000fe200078e0002 */
[----:B------:R-:W-:Y:S01]  /*0120*/  LOP3.LUT R16, R9, 0x7, RZ, 0xc0, !PT ;  /* 0x0000000709107812 */ /* 0x000fe200078ec0ff */
[----:B0-----:R-:W-:-:S10]  /*0130*/  IMAD.U32 R11, RZ, RZ, UR4 ;  /* 0x00000004ff0b7e24 */ /* 0x001fd4000f8e00ff */
[----:B------:R-:W-:Y:S05]  /*0140*/  @!P0 BRA `(.L_x_2) ;  /* 0x0000003400748947 */ /* 0x000fea0003800000 */
[----:B------:R-:W0:Y:S01]  /*0150*/  LDC.64 R4, c[0x0][0x3a0] ;  /* 0x0000e800ff047b82 */ /* 0x000e220000000a00 */
[----:B------:R-:W-:Y:S01]  /*0160*/  IADD3 R19, PT, PT, R9, -0x1, RZ ;  /* 0xffffffff09137810 */ /* 0x000fe20007ffe0ff */
[----:B------:R-:W1:Y:S04]  /*0170*/  LDCU.64 UR4, c[0x0][0x3a8] ;  /* 0x00007500ff0477ac */ /* 0x000e680008000a00 */
[----:B0-----:R-:W-:-:S05]  /*0180*/  IMAD.WIDE.U32 R18, R19, 0x4, R4 ;  /* 0x0000000413127825 */ /* 0x001fca00078e0004 */
[----:B------:R-:W2:Y:S01]  /*0190*/  LDG.E R14, desc[UR6][R18.64] ;  /* 0x00000006120e7981 */ /* 0x000ea2000c1e1900 */
[----:B------:R-:W-:Y:S02]  /*01a0*/  IABS R11, R10 ;  /* 0x0000000a000b7213 */ /* 0x000fe40000000000 */
[----:B------:R-:W-:Y:S02]  /*01b0*/  ISETP.GE.AND P1, PT, R10, RZ, PT ;  /* 0x000000ff0a00720c */ /* 0x000fe40003f26270 */
[-C--:B--2---:R-:W-:Y:S02]  /*01c0*/  IABS R13, R14.reuse ;  /* 0x0000000e000d7213 */ /* 0x084fe40000000000 */
[----:B------:R-:W-:Y:S02]  /*01d0*/  IABS R17, R14 ;  /* 0x0000000e00117213 */ /* 0x000fe40000000000 */
[----:B------:R-:W0:Y:S08]  /*01e0*/  I2F.RP R8, R13 ;  /* 0x0000000d00087306 */ /* 0x000e300000209400 */
[----:B0-----:R-:W0:Y:S02]  /*01f0*/  MUFU.RCP R8, R8 ;  /* 0x0000000800087308 */ /* 0x001e240000001000 */
[----:B0-----:R-:W-:Y:S01]  /*0200*/  VIADD R6, R8, 0xffffffe ;  /* 0x0ffffffe08067836 */ /* 0x001fe20000000000 */
[----:B------:R-:W-:-:S05]  /*0210*/  SHF.R.S32.HI R8, RZ, 0x1f, R0 ;  /* 0x0000001fff087819 */ /* 0x000fca0000011400 */
[----:B------:R0:W2:Y:S02]  /*0220*/  F2I.FTZ.U32.TRUNC.NTZ R7, R6 ;  /* 0x0000000600077305 */ /* 0x0000a4000021f000 */
[----:B0-----:R-:W-:Y:S02]  /*0230*/  HFMA2 R6, -RZ, RZ, 0, 0 ;  /* 0x00000000ff067431 */ /* 0x001fe400000001ff */
[----:B--2---:R-:W-:-:S04]  /*0240*/  IMAD.MOV R12, RZ, RZ, -R7 ;  /* 0x000000ffff0c7224 */ /* 0x004fc800078e0a07 */
[----:B------:R-:W-:-:S04]  /*0250*/  IMAD R15, R12, R13, RZ ;  /* 0x0000000d0c0f7224 */ /* 0x000fc800078e02ff */
[----:B------:R-:W-:-:S04]  /*0260*/  IMAD.HI.U32 R12, R7, R15, R6 ;  /* 0x0000000f070c7227 */ /* 0x000fc800078e0006 */
[----:B------:R-:W-:Y:S02]  /*0270*/  IMAD.MOV R7, RZ, RZ, -R17 ;  /* 0x000000ffff077224 */ /* 0x000fe400078e0a11 */
[----:B------:R-:W-:-:S04]  /*0280*/  IMAD.HI.U32 R12, R12, R11, RZ ;  /* 0x0000000b0c0c7227 */ /* 0x000fc800078e00ff */
[----:B------:R-:W-:-:S05]  /*0290*/  IMAD R12, R12, R7, R11 ;  /* 0x000000070c0c7224 */ /* 0x000fca00078e020b */
[----:B------:R-:W-:-:S13]  /*02a0*/  ISETP.GT.U32.AND P0, PT, R13, R12, PT ;  /* 0x0000000c0d00720c */ /* 0x000fda0003f04070 */
[----:B------:R-:W-:Y:S01]  /*02b0*/  @!P0 IMAD.IADD R12, R12, 0x1, -R13 ;  /* 0x000000010c0c8824 */ /* 0x000fe200078e0a0d */
[----:B------:R-:W-:-:S04]  /*02c0*/  ISETP.NE.AND P0, PT, R14, RZ, PT ;  /* 0x000000ff0e00720c */ /* 0x000fc80003f05270 */
[----:B------:R-:W-:-:S13]  /*02d0*/  ISETP.GT.U32.AND P2, PT, R13, R12, PT ;  /* 0x0000000c0d00720c */ /* 0x000fda0003f44070 */
[----:B------:R-:W-:Y:S02]  /*02e0*/  @!P2 IADD3 R12, PT, PT, R12, -R13, RZ ;  /* 0x8000000d0c0ca210 */ /* 0x000fe40007ffe0ff */
[----:B------:R-:W-:-:S03]  /*02f0*/  IADD3 R7, P2, PT, R0, R9, RZ ;  /* 0x0000000900077210 */ /* 0x000fc60007f5e0ff */
[----:B------:R-:W-:Y:S01]  /*0300*/  IMAD.MOV.U32 R21, RZ, RZ, R12 ;  /* 0x000000ffff157224 */ /* 0x000fe200078e000c */
[----:B------:R-:W-:Y:S02]  /*0310*/  LEA.HI.X.SX32 R12, R9, R8, 0x1, P2 ;  /* 0x00000008090c7211 */ /* 0x000fe400010f0eff */
[C---:B-1----:R-:W-:Y:S01]  /*0320*/  LEA R6, P2, R7.reuse, UR4, 0x2 ;  /* 0x0000000407067c11 */ /* 0x042fe2000f8410ff */
[----:B------:R-:W-:Y:S01]  /*0330*/  @!P1 IMAD.MOV R21, RZ, RZ, -R21 ;  /* 0x000000ffff159224 */ /* 0x000fe200078e0a15 */
[----:B------:R-:W-:Y:S02]  /*0340*/  @!P0 LOP3.LUT R21, RZ, R14, RZ, 0x33, !PT ;  /* 0x0000000eff158212 */ /* 0x000fe400078e33ff */
[----:B------:R-:W-:-:S05]  /*0350*/  LEA.HI.X R7, R7, UR5, R12, 0x2, P2 ;  /* 0x0000000507077c11 */ /* 0x000fca00090f140c */
[----:B------:R0:W-:Y:S04]  /*0360*/  STG.E desc[UR6][R6.64+-0x4], R21 ;  /* 0xfffffc1506007986 */ /* 0x0001e8000c101906 */
[----:B------:R-:W2:Y:S01]  /*0370*/  LDG.E R19, desc[UR6][R18.64] ;  /* 0x0000000612137981 */ /* 0x000ea2000c1e1900 */
[----:B------:R-:W-:-:S05]  /*0380*/  IADD3 R13, PT, PT, R9, -0x2, RZ ;  /* 0xfffffffe090d7810 */ /* 0x000fca0007ffe0ff */
[----:B------:R-:W-:-:S05]  /*0390*/  IMAD.WIDE.U32 R12, R13, 0x4, R4 ;  /* 0x000000040d0c7825 */ /* 0x000fca00078e0004 */
[----:B------:R-:W3:Y:S01]  /*03a0*/  LDG.E R17, desc[UR6][R12.64] ;  /* 0x000000060c117981 */ /* 0x000ee2000c1e1900 */
[-C--:B--2---:R-:W-:Y:S02]  /*03b0*/  IABS R20, R19.reuse ;  /* 0x0000001300147213 */ /* 0x084fe40000000000 */
[-C--:B------:R-:W-:Y:S02]  /*03c0*/  IABS R24, R19.reuse ;  /* 0x0000001300187213 */ /* 0x080fe40000000000 */
[----:B------:R-:W1:Y:S01]  /*03d0*/  I2F.RP R22, R20 ;  /* 0x0000001400167306 */ /* 0x000e620000209400 */
[----:B------:R-:W-:-:S04]  /*03e0*/  LOP3.LUT R10, R10, R19, RZ, 0x3c, !PT ;  /* 0x000000130a0a7212 */ /* 0x000fc800078e3cff */
[----:B------:R-:W-:Y:S02]  /*03f0*/  ISETP.GE.AND P1, PT, R10, RZ, PT ;  /* 0x000000ff0a00720c */ /* 0x000fe40003f26270 */
[-C--:B---3--:R-:W-:Y:S02]  /*0400*/  IABS R18, R17.reuse ;  /* 0x0000001100127213 */ /* 0x088fe40000000000 */
[----:B------:R-:W-:Y:S02]  /*0410*/  IABS R10, R17 ;  /* 0x00000011000a7213 */ /* 0x000fe40000000000 */
[----:B0-----:R-:W0:Y:S08]  /*0420*/  I2F.RP R21, R18 ;  /* 0x0000001200157306 */ /* 0x001e300000209400 */
[----:B-1----:R-:W1:Y:S08]  /*0430*/  MUFU.RCP R22, R22 ;  /* 0x0000001600167308 */ /* 0x002e700000001000 */
[----:B0-----:R-:W-:Y:S01]  /*0440*/  MUFU.RCP R21, R21 ;  /* 0x0000001500157308 */ /* 0x001fe20000001000 */
[----:B-1----:R-:W-:-:S07]  /*0450*/  VIADD R14, R22, 0xffffffe ;  /* 0x0ffffffe160e7836 */ /* 0x002fce0000000000 */
[----:B------:R0:W1:Y:S02]  /*0460*/  F2I.FTZ.U32.TRUNC.NTZ R15, R14 ;  /* 0x0000000e000f7305 */ /* 0x000064000021f000 */
[----:B0-----:R-:W-:Y:S01]  /*0470*/  MOV R14, RZ ;  /* 0x000000ff000e7202 */ /* 0x001fe20000000f00 */
[----:B-1----:R-:W-:-:S04]  /*0480*/  IMAD.MOV R23, RZ, RZ, -R15 ;  /* 0x000000ffff177224 */ /* 0x002fc800078e0a0f */
[----:B------:R-:W-:-:S04]  /*0490*/  IMAD R23, R23, R20, RZ ;  /* 0x0000001417177224 */ /* 0x000fc800078e02ff */
[----:B------:R-:W-:-:S04]  /*04a0*/  IMAD.HI.U32 R22, R15, R23, R14 ;  /* 0x000000170f167227 */ /* 0x000fc800078e000e */
[----:B------:R-:W-:Y:S02]  /*04b0*/  IMAD.MOV R14, RZ, RZ, -R24 ;  /* 0x000000ffff0e7224 */ /* 0x000fe400078e0a18 */
[----:B------:R-:W-:-:S04]  /*04c0*/  IMAD.HI.U32 R22, R22, R11, RZ ;  /* 0x0000000b16167227 */ /* 0x000fc800078e00ff */
[----:B------:R-:W-:Y:S01]  /*04d0*/  IMAD R11, R22, R14, R11 ;  /* 0x0000000e160b7224 */ /* 0x000fe200078e020b */
[----:B------:R-:W-:-:S04]  /*04e0*/  IADD3 R14, PT, PT, R21, 0xffffffe, RZ ;  /* 0x0ffffffe150e7810 */ /* 0x000fc80007ffe0ff */
[----:B------:R-:W-:-:S13]  /*04f0*/  ISETP.GT.U32.AND P2, PT, R20, R11, PT ;  /* 0x0000000b1400720c */ /* 0x000fda0003f44070 */
[----:B------:R-:W-:Y:S02]  /*0500*/  @!P2 IMAD.IADD R11, R11, 0x1, -R20 ;  /* 0x000000010b0ba824 */ /* 0x000fe400078e0a14 */
[----:B------:R-:W-:Y:S01]  /*0510*/  @!P2 VIADD R22, R22, 0x1 ;  /* 0x000000011616a836 */ /* 0x000fe20000000000 */
[----:B------:R-:W-:Y:S02]  /*0520*/  ISETP.NE.AND P2, PT, R19, RZ, PT ;  /* 0x000000ff1300720c */ /* 0x000fe40003f45270 */
[----:B------:R-:W-:Y:S02]  /*0530*/  ISETP.GE.U32.AND P0, PT, R11, R20, PT ;  /* 0x000000140b00720c */ /* 0x000fe40003f06070 */
[----:B------:R0:W1:Y:S02]  /*0540*/  F2I.FTZ.U32.TRUNC.NTZ R11, R14 ;  /* 0x0000000e000b7305 */ /* 0x000064000021f000 */
[----:B0-----:R-:W-:Y:S01]  /*0550*/  IADD3 R14, PT, PT, RZ, -R10, RZ ;  /* 0x8000000aff0e7210 */ /* 0x001fe20007ffe0ff */
[----:B------:R-:W-:-:S08]  /*0560*/  IMAD.MOV.U32 R10, RZ, RZ, RZ ;  /* 0x000000ffff0a7224 */ /* 0x000fd000078e00ff */
[----:B------:R-:W-:Y:S02]  /*0570*/  @P0 VIADD R22, R22, 0x1 ;  /* 0x0000000116160836 */ /* 0x000fe40000000000 */
[----:B-1----:R-:W-:-:S03]  /*0580*/  IMAD.MOV R15, RZ, RZ, -R11 ;  /* 0x000000ffff0f7224 */ /* 0x002fc600078e0a0b */
[----:B------:R-:W-:Y:S01]  /*0590*/  MOV R20, R22 ;  /* 0x0000001600147202 */ /* 0x000fe20000000f00 */
[----:B------:R-:W-:-:S04]  /*05a0*/  IMAD R15, R15, R18, RZ ;  /* 0x000000120f0f7224 */ /* 0x000fc800078e02ff */
[----:B------:R-:W-:Y:S01]  /*05b0*/  @!P1 IMAD.MOV R20, RZ, RZ, -R20 ;  /* 0x000000ffff149224 */ /* 0x000fe200078e0a14 */
[----:B------:R-:W-:Y:S01]  /*05c0*/  @!P2 LOP3.LUT R20, RZ, R19, RZ, 0x33, !PT ;  /* 0x00000013ff14a212 */ /* 0x000fe200078e33ff */
[----:B------:R-:W-:-:S03]  /*05d0*/  IMAD.HI.U32 R10, R11, R15, R10 ;  /* 0x0000000f0b0a7227 */ /* 0x000fc600078e000a */
[----:B------:R-:W-:Y:S01]  /*05e0*/  IABS R19, R20 ;  /* 0x0000001400137213 */ /* 0x000fe20000000000 */
[----:B------:R-:W-:Y:S01]  /*05f0*/  IMAD.MOV.U32 R11, RZ, RZ, R14 ;  /* 0x000000ffff0b7224 */ /* 0x000fe200078e000e */
[----:B------:R-:W-:-:S03]  /*0600*/  ISETP.GE.AND P2, PT, R20, RZ, PT ;  /* 0x000000ff1400720c */ /* 0x000fc60003f46270 */
[----:B------:R-:W-:-:S04]  /*0610*/  IMAD.HI.U32 R10, R10, R19, RZ ;  /* 0x000000130a0a7227 */ /* 0x000fc800078e00ff */
[----:B------:R-:W-:-:S05]  /*0620*/  IMAD R11, R10, R11, R19 ;  /* 0x0000000b0a0b7224 */ /* 0x000fca00078e0213 */
[----:B------:R-:W-:-:S13]  /*0630*/  ISETP.GT.U32.AND P0, PT, R18, R11, PT ;  /* 0x0000000b1200720c */ /* 0x000fda0003f04070 */
[----:B------:R-:W-:Y:S02]  /*0640*/  @!P0 IADD3 R11, PT, PT, R11, -R18, RZ ;  /* 0x800000120b0b8210 */ /* 0x000fe40007ffe0ff */
[----:B------:R-:W-:Y:S02]  /*0650*/  ISETP.NE.AND P0, PT, R17, RZ, PT ;  /* 0x000000ff1100720c */ /* 0x000fe40003f05270 */
[----:B------:R-:W-:-:S13]  /*0660*/  ISETP.GT.U32.AND P1, PT, R18, R11, PT ;  /* 0x0000000b1200720c */ /* 0x000fda0003f24070 */
[----:B------:R-:W-:-:S04]  /*0670*/  @!P1 IMAD.IADD R11, R11, 0x1, -R18 ;  /* 0x000000010b0b9824 */ /* 0x000fc800078e0a12 */
[----:B------:R-:W-:-:S05]  /*0680*/  IMAD.MOV.U32 R23, RZ, RZ, R11 ;  /* 0x000000ffff177224 */ /* 0x000fca00078e000b */
[----:B------:R-:W-:Y:S02]  /*0690*/  @!P2 IADD3 R23, PT, PT, -R23, RZ, RZ ;  /* 0x000000ff1717a210 */ /* 0x000fe40007ffe1ff */
[----:B------:R-:W-:-:S05]  /*06a0*/  @!P0 LOP3.LUT R23, RZ, R17, RZ, 0x33, !PT ;  /* 0x00000011ff178212 */ /* 0x000fca00078e33ff */
[----:B------:R0:W-:Y:S04]  /*06b0*/  STG.E desc[UR6][R6.64+-0x8], R23 ;  /* 0xfffff81706007986 */ /* 0x0001e8000c101906 */
[----:B------:R-:W2:Y:S01]  /*06c0*/  LDG.E R21, desc[UR6][R12.64] ;  /* 0x000000060c157981 */ /* 0x000ea2000c1e1900 */
[----:B------:R-:W-:-:S04]  /*06d0*/  VIADD R11, R9, 0xfffffffd ;  /* 0xfffffffd090b7836 */ /* 0x000fc80000000000 */
[----:B------:R-:W-:-:S05]  /*06e0*/  IMAD.WIDE.U32 R10, R11, 0x4, R4 ;  /* 0x000000040b0a7825 */ /* 0x000fca00078e0004 */
[----:B------:R-:W3:Y:S01]  /*06f0*/  LDG.E R17, desc[UR6][R10.64] ;  /* 0x000000060a117981 */ /* 0x000ee2000c1e1900 */
[-C--:B--2---:R-:W-:Y:S02]  /*0700*/  IABS R22, R21.reuse ;  /* 0x0000001500167213 */ /* 0x084fe40000000000 */
[-C--:B------:R-:W-:Y:S02]  /*0710*/  IABS R25, R21.reuse ;  /* 0x0000001500197213 */ /* 0x080fe40000000000 */
[----:B------:R-:W1:Y:S01]  /*0720*/  I2F.RP R24, R22 ;  /* 0x0000001600187306 */ /* 0x000e620000209400 */
[----:B------:R-:W-:-:S04]  /*0730*/  LOP3.LUT R20, R20, R21, RZ, 0x3c, !PT ;  /* 0x0000001514147212 */ /* 0x000fc800078e3cff */
[----:B------:R-:W-:Y:S02]  /*0740*/  ISETP.GE.AND P1, PT, R20, RZ, PT ;  /* 0x000000ff1400720c */ /* 0x000fe40003f26270 */
[----:B---3--:R-:W-:-:S04]  /*0750*/  IABS R18, R17 ;  /* 0x0000001100127213 */ /* 0x008fc80000000000 */
[----:B0-----:R-:W0:Y:S08]  /*0760*/  I2F.RP R23, R18 ;  /* 0x0000001200177306 */ /* 0x001e300000209400 */
[----:B-1----:R-:W1:Y:S08]  /*0770*/  MUFU.RCP R24, R24 ;  /* 0x0000001800187308 */ /* 0x002e700000001000 */
[----:B0-----:R-:W-:Y:S01]  /*0780*/  MUFU.RCP R23, R23 ;  /* 0x0000001700177308 */ /* 0x001fe20000001000 */
[----:B-1----:R-:W-:-:S07]  /*0790*/  VIADD R14, R24, 0xffffffe ;  /* 0x0ffffffe180e7836 */ /* 0x002fce0000000000 */
[----:B------:R0:W1:Y:S02]  /*07a0*/  F2I.FTZ.U32.TRUNC.NTZ R15, R14 ;  /* 0x0000000e000f7305 */ /* 0x000064000021f000 */
[----:B0-----:R-:W-:Y:S01]  /*07b0*/  IMAD.MOV.U32 R14, RZ, RZ, RZ ;  /* 0x000000ffff0e7224 */ /* 0x001fe200078e00ff */
[----:B-1----:R-:W-:-:S05]  /*07c0*/  IADD3 R13, PT, PT, RZ, -R15, RZ ;  /* 0x8000000fff0d7210 */ /* 0x002fca0007ffe0ff */
[----:B------:R-:W-:-:S04]  /*07d0*/  IMAD R13, R13, R22, RZ ;  /* 0x000000160d0d7224 */ /* 0x000fc800078e02ff */
[----:B------:R-:W-:-:S04]  /*07e0*/  IMAD.HI.U32 R12, R15, R13, R14 ;  /* 0x0000000d0f0c7227 */ /* 0x000fc800078e000e */
[----:B------:R-:W-:Y:S02]  /*07f0*/  IMAD.MOV R13, RZ, RZ, -R25 ;  /* 0x000000ffff0d7224 */ /* 0x000fe400078e0a19 */
[----:B------:R-:W-:-:S04]  /*0800*/  IMAD.HI.U32 R12, R12, R19, RZ ;  /* 0x000000130c0c7227 */ /* 0x000fc800078e00ff */
[----:B------:R-:W-:Y:S02]  /*0810*/  IMAD R19, R12, R13, R19 ;  /* 0x0000000d0c137224 */ /* 0x000fe400078e0213 */
[----:B------:R-:W-:-:S03]  /*0820*/  VIADD R13, R23, 0xffffffe ;  /* 0x0ffffffe170d7836 */ /* 0x000fc60000000000 */
[----:B------:R-:W-:-:S03]  /*0830*/  ISETP.GT.U32.AND P2, PT, R22, R19, PT ;  /* 0x000000131600720c */ /* 0x000fc60003f44070 */
[----:B------:R-:W0:Y:S10]  /*0840*/  F2I.FTZ.U32.TRUNC.NTZ R13, R13 ;  /* 0x0000000d000d7305 */ /* 0x000e34000021f000 */
[----:B------:R-:W-:Y:S01]  /*0850*/  @!P2 IADD3 R19, PT, PT, R19, -R22, RZ ;  /* 0x800000161313a210 */ /* 0x000fe20007ffe0ff */
[----:B------:R-:W-:Y:S01]  /*0860*/  @!P2 VIADD R12, R12, 0x1 ;  /* 0x000000010c0ca836 */ /* 0x000fe20000000000 */
[----:B------:R-:W-:-:S02]  /*0870*/  ISETP.NE.AND P2, PT, R21, RZ, PT ;  /* 0x000000ff1500720c */ /* 0x000fc40003f45270 */
[----:B------:R-:W-:Y:S01]  /*0880*/  ISETP.GE.U32.AND P0, PT, R19, R22, PT ;  /* 0x000000161300720c */ /* 0x000fe20003f06070 */
[----:B0-----:R-:W-:-:S04]  /*0890*/  IMAD.MOV R15, RZ, RZ, -R13 ;  /* 0x000000ffff0f7224 */ /* 0x001fc800078e0a0d */
[----:B------:R-:W-:-:S08]  /*08a0*/  IMAD R15, R15, R18, RZ ;  /* 0x000000120f0f7224 */ /* 0x000fd000078e02ff */
[----:B------:R-:W-:-:S05]  /*08b0*/  @P0 IADD3 R12, PT, PT, R12, 0x1, RZ ;  /* 0x000000010c0c0810 */ /* 0x000fca0007ffe0ff */
[----:B------:R-:W-:Y:S01]  /*08c0*/  IMAD.MOV.U32 R19, RZ, RZ, R12 ;  /* 0x000000ffff137224 */ /* 0x000fe200078e000c */
[----:B------:R-:W-:-:S04]  /*08d0*/  IABS R12, R17 ;  /* 0x00000011000c7213 */ /* 0x000fc80000000000 */
[----:B------:R-:W-:Y:S01]  /*08e0*/  @!P1 IADD3 R19, PT, PT, -R19, RZ, RZ ;  /* 0x000000ff13139210 */ /* 0x000fe20007ffe1ff */
[----:B------:R-:W-:Y:S01]  /*08f0*/  IMAD.MOV R14, RZ, RZ, -R12 ;  /* 0x000000ffff0e7224 */ /* 0x000fe200078e0a0c */
[----:B------:R-:W-:Y:S01]  /*0900*/  @!P2 LOP3.LUT R19, RZ, R21, RZ, 0x33, !PT ;  /* 0x00000015ff13a212 */ /* 0x000fe200078e33ff */
[----:B------:R-:W-:-:S03]  /*0910*/  IMAD.MOV.U32 R12, RZ, RZ, RZ ;  /* 0x000000ffff0c7224 */ /* 0x000fc600078e00ff */
[----:B------:R-:W-:Y:S01]  /*0920*/  IABS R20, R19 ;  /* 0x0000001300147213 */ /* 0x000fe20000000000 */
[----:B------:R-:W-:Y:S01]  /*0930*/  IMAD.HI.U32 R13, R13, R15, R12 ;  /* 0x0000000f0d0d7227 */ /* 0x000fe200078e000c */
[----:B------:R-:W-:Y:S02]  /*0940*/  MOV R12, R14 ;  /* 0x0000000e000c7202 */ /* 0x000fe40000000f00 */
[----:B------:R-:W-:-:S03]  /*0950*/  ISETP.GE.AND P2, PT, R19, RZ, PT ;  /* 0x000000ff1300720c */ /* 0x000fc60003f46270 */
[----:B------:R-:W-:-:S04]  /*0960*/  IMAD.HI.U32 R13, R13, R20, RZ ;  /* 0x000000140d0d7227 */ /* 0x000fc800078e00ff */
[----:B------:R-:W-:-:S05]  /*0970*/  IMAD R13, R13, R12, R20 ;  /* 0x0000000c0d0d7224 */ /* 0x000fca00078e0214 */
[----:B------:R-:W-:-:S13]  /*0980*/  ISETP.GT.U32.AND P0, PT, R18, R13, PT ;  /* 0x0000000d1200720c */ /* 0x000fda0003f04070 */
[----:B------:R-:W-:Y:S01]  /*0990*/  @!P0 IMAD.IADD R13, R13, 0x1, -R18 ;  /* 0x000000010d0d8824 */ /* 0x000fe200078e0a12 */
[----:B------:R-:W-:-:S04]  /*09a0*/  ISETP.NE.AND P0, PT, R17, RZ, PT ;  /* 0x000000ff1100720c */ /* 0x000fc80003f05270 */
[----:B------:R-:W-:-:S13]  /*09b0*/  ISETP.GT.U32.AND P1, PT, R18, R13, PT ;  /* 0x0000000d1200720c */ /* 0x000fda0003f24070 */
[----:B------:R-:W-:-:S05]  /*09c0*/  @!P1 IMAD.IADD R13, R13, 0x1, -R18 ;  /* 0x000000010d0d9824 */ /* 0x000fca00078e0a12 */
[----:B------:R-:W-:-:S05]  /*09d0*/  MOV R23, R13 ;  /* 0x0000000d00177202 */ /* 0x000fca0000000f00 */
[----:B------:R-:W-:Y:S01]  /*09e0*/  @!P2 IMAD.MOV R23, RZ, RZ, -R23 ;  /* 0x000000ffff17a224 */ /* 0x000fe200078e0a17 */
[----:B------:R-:W-:-:S05]  /*09f0*/  @!P0 LOP3.LUT R23, RZ, R17, RZ, 0x33, !PT ;  /* 0x00000011ff178212 */ /* 0x000fca00078e33ff */
[----:B------:R0:W-:Y:S04]  /*0a00*/  STG.E desc[UR6][R6.64+-0xc], R23 ;  /* 0xfffff41706007986 */ /* 0x0001e8000c101906 */
[----:B------:R-:W2:Y:S01]  /*0a10*/  LDG.E R10, desc[UR6][R10.64] ;  /* 0x000000060a0a7981 */ /* 0x000ea2000c1e1900 */
[----:B------:R-:W-:-:S04]  /*0a20*/  VIADD R13, R9, 0xfffffffc ;  /* 0xfffffffc090d7836 */ /* 0x000fc80000000000 */
[----:B------:R-:W-:-:S05]  /*0a30*/  IMAD.WIDE.U32 R12, R13, 0x4, R4 ;  /* 0x000000040d0c7825 */ /* 0x000fca00078e0004 */
[----:B------:R-:W3:Y:S01]  /*0a40*/  LDG.E R17, desc[UR6][R12.64] ;  /* 0x000000060c117981 */ /* 0x000ee2000c1e1900 */
[-C--:B--2---:R-:W-:Y:S02]  /*0a50*/  IABS R21, R10.reuse ;  /* 0x0000000a00157213 */ /* 0x084fe40000000000 */
[----:B------:R-:W-:Y:S02]  /*0a60*/  LOP3.LUT R19, R19, R10, RZ, 0x3c, !PT ;  /* 0x0000000a13137212 */ /* 0x000fe400078e3cff */
[----:B------:R-:W1:Y:S02]  /*0a70*/  I2F.RP R22, R21 ;  /* 0x0000001500167306 */ /* 0x000e640000209400 */
[----:B------:R-:W-:Y:S02]  /*0a80*/  ISETP.GE.AND P1, PT, R19, RZ, PT ;  /* 0x000000ff1300720c */ /* 0x000fe40003f26270 */
[----:B---3--:R-:W-:-:S04]  /*0a90*/  IABS R18, R17 ;  /* 0x0000001100127213 */ /* 0x008fc80000000000 */
[----:B0-----:R-:W0:Y:S08]  /*0aa0*/  I2F.RP R23, R18 ;  /* 0x0000001200177306 */ /* 0x001e300000209400 */
[----:B-1----:R-:W1:Y:S08]  /*0ab0*/  MUFU.RCP R22, R22 ;  /* 0x0000001600167308 */ /* 0x002e700000001000 */
[----:B0-----:R-:W-:Y:S01]  /*0ac0*/  MUFU.RCP R23, R23 ;  /* 0x0000001700177308 */ /* 0x001fe20000001000 */
[----:B-1----:R-:W-:-:S07]  /*0ad0*/  IADD3 R14, PT, PT, R22, 0xffffffe, RZ ;  /* 0x0ffffffe160e7810 */ /* 0x002fce0007ffe0ff */
[----:B------:R0:W1:Y:S02]  /*0ae0*/  F2I.FTZ.U32.TRUNC.NTZ R15, R14 ;  /* 0x0000000e000f7305 */ /* 0x000064000021f000 */
[----:B0-----:R-:W-:Y:S02]  /*0af0*/  IMAD.MOV.U32 R14, RZ, RZ, RZ ;  /* 0x000000ffff0e7224 */ /* 0x001fe400078e00ff */
[----:B-1----:R-:W-:-:S04]  /*0b00*/  IMAD.MOV R24, RZ, RZ, -R15 ;  /* 0x000000ffff187224 */ /* 0x002fc800078e0a0f */
[----:B------:R-:W-:Y:S01]  /*0b10*/  IMAD R11, R24, R21, RZ ;  /* 0x00000015180b7224 */ /* 0x000fe200078e02ff */
[----:B------:R-:W-:-:S03]  /*0b20*/  IABS R24, R10 ;  /* 0x0000000a00187213 */ /* 0x000fc60000000000 */
[----:B------:R-:W-:Y:S01]  /*0b30*/  IMAD.HI.U32 R15, R15, R11, R14 ;  /* 0x0000000b0f0f7227 */ /* 0x000fe200078e000e */
[----:B------:R-:W-:-:S05]  /*0b40*/  IADD3 R11, PT, PT, RZ, -R24, RZ ;  /* 0x80000018ff0b7210 */ /* 0x000fca0007ffe0ff */
[----:B------:R-:W-:-:S04]  /*0b50*/  IMAD.HI.U32 R15, R15, R20, RZ ;  /* 0x000000140f0f7227 */ /* 0x000fc800078e00ff */
[----:B------:R-:W-:Y:S02]  /*0b60*/  IMAD R20, R15, R11, R20 ;  /* 0x0000000b0f147224 */ /* 0x000fe400078e0214 */
[----:B------:R-:W-:-:S03]  /*0b70*/  VIADD R11, R23, 0xffffffe ;  /* 0x0ffffffe170b7836 */ /* 0x000fc60000000000 */
[----:B------:R-:W-:-:S03]  /*0b80*/  ISETP.GT.U32.AND P2, PT, R21, R20, PT ;  /* 0x000000141500720c */ /* 0x000fc60003f44070 */
[----:B------:R-:W0:Y:S10]  /*0b90*/  F2I.FTZ.U32.TRUNC.NTZ R11, R11 ;  /* 0x0000000b000b7305 */ /* 0x000e34000021f000 */
[----:B------:R-:W-:Y:S01]  /*0ba0*/  @!P2 IMAD.IADD R20, R20, 0x1, -R21 ;  /* 0x000000011414a824 */ /* 0x000fe200078e0a15 */
[----:B------:R-:W-:-:S02]  /*0bb0*/  @!P2 IADD3 R15, PT, PT, R15, 0x1, RZ ;  /* 0x000000010f0fa810 */ /* 0x000fc40007ffe0ff */
[----:B------:R-:W-:Y:S02]  /*0bc0*/  ISETP.NE.AND P2, PT, R10, RZ, PT ;  /* 0x000000ff0a00720c */ /* 0x000fe40003f45270 */
[----:B------:R-:W-:-:S13]  /*0bd0*/  ISETP.GE.U32.AND P0, PT, R20, R21, PT ;  /* 0x000000151400720c */ /* 0x000fda0003f06070 */
[----:B------:R-:W-:-:S04]  /*0be0*/  @P0 VIADD R15, R15, 0x1 ;  /* 0x000000010f0f0836 */ /* 0x000fc80000000000 */
[----:B------:R-:W-:Y:S01]  /*0bf0*/  IMAD.MOV.U32 R19, RZ, RZ, R15 ;  /* 0x000000ffff137224 */ /* 0x000fe200078e000f */
[----:B0-----:R-:W-:-:S03]  /*0c00*/  IADD3 R15, PT, PT, RZ, -R11, RZ ;  /* 0x8000000bff0f7210 */ /* 0x001fc60007ffe0ff */
[----:B------:R-:W-:Y:S01]  /*0c10*/  @!P1 IMAD.MOV R19, RZ, RZ, -R19 ;  /* 0x000000ffff139224 */ /* 0x000fe200078e0a13 */
[----:B------:R-:W-:Y:S01]  /*0c20*/  @!P2 LOP3.LUT R19, RZ, R10, RZ, 0x33, !PT ;  /* 0x0000000aff13a212 */ /* 0x000fe200078e33ff */
[----:B------:R-:W-:Y:S01]  /*0c30*/  IMAD R15, R15, R18, RZ ;  /* 0x000000120f0f7224 */ /* 0x000fe200078e02ff */
[----:B------:R-:W-:Y:S02]  /*0c40*/  IABS R10, R17 ;  /* 0x00000011000a7213 */ /* 0x000fe40000000000 */
[----:B------:R-:W-:Y:S02]  /*0c50*/  IABS R20, R19 ;  /* 0x0000001300147213 */ /* 0x000fe40000000000 */
[----:B------:R-:W-:Y:S01]  /*0c60*/  ISETP.GE.AND P2, PT, R19, RZ, PT ;  /* 0x000000ff1300720c */ /* 0x000fe20003f46270 */
[----:B------:R-:W-:Y:S02]  /*0c70*/  IMAD.MOV R14, RZ, RZ, -R10 ;  /* 0x000000ffff0e7224 */ /* 0x000fe400078e0a0a */
[----:B------:R-:W-:-:S05]  /*0c80*/  HFMA2 R10, -RZ, RZ, 0, 0 ;  /* 0x00000000ff0a7431 */ /* 0x000fca00000001ff */
[----:B------:R-:W-:-:S04]  /*0c90*/  IMAD.HI.U32 R11, R11, R15, R10 ;  /* 0x0000000f0b0b7227 */ /* 0x000fc800078e000a */
[----:B------:R-:W-:Y:S02]  /*0ca0*/  IMAD.MOV.U32 R10, RZ, RZ, R14 ;  /* 0x000000ffff0a7224 */ /* 0x000fe400078e000e */
[----:B------:R-:W-:-:S04]  /*0cb0*/  IMAD.HI.U32 R11, R11, R20, RZ ;  /* 0x000000140b0b7227 */ /* 0x000fc800078e00ff */
[----:B------:R-:W-:-:S05]  /*0cc0*/  IMAD R11, R11, R10, R20 ;  /* 0x0000000a0b0b7224 */ /* 0x000fca00078e0214 */
[----:B------:R-:W-:-:S13]  /*0cd0*/  ISETP.GT.U32.AND P0, PT, R18, R11, PT ;  /* 0x0000000b1200720c */ /* 0x000fda0003f04070 */
[----:B------:R-:W-:Y:S01]  /*0ce0*/  @!P0 IMAD.IADD R11, R11, 0x1, -R18 ;  /* 0x000000010b0b8824 */ /* 0x000fe200078e0a12 */
[----:B------:R-:W-:-:S04]  /*0cf0*/  ISETP.NE.AND P0, PT, R17, RZ, PT ;  /* 0x000000ff1100720c */ /* 0x000fc80003f05270 */
[----:B------:R-:W-:-:S13]  /*0d00*/  ISETP.GT.U32.AND P1, PT, R18, R11, PT ;  /* 0x0000000b1200720c */ /* 0x000fda0003f24070 */
[----:B------:R-:W-:-:S05]  /*0d10*/  @!P1 IADD3 R11, PT, PT, R11, -R18, RZ ;  /* 0x800000120b0b9210 */ /* 0x000fca0007ffe0ff */
[----:B------:R-:W-:-:S04]  /*0d20*/  IMAD.MOV.U32 R23, RZ, RZ, R11 ;  /* 0x000000ffff177224 */ /* 0x000fc800078e000b */
[----:B------:R-:W-:Y:S01]  /*0d30*/  @!P2 IMAD.MOV R23, RZ, RZ, -R23 ;  /* 0x000000ffff17a224 */ /* 0x000fe200078e0a17 */
[----:B------:R-:W-:-:S05]  /*0d40*/  @!P0 LOP3.LUT R23, RZ, R17, RZ, 0x33, !PT ;  /* 0x00000011ff178212 */ /* 0x000fca00078e33ff */
[----:B------:R0:W-:Y:S04]  /*0d50*/  STG.E desc[UR6][R6.64+-0x10], R23 ;  /* 0xfffff01706007986 */ /* 0x0001e8000c101906 */
[----:B------:R-:W2:Y:S01]  /*0d60*/  LDG.E R12, desc[UR6][R12.64] ;  /* 0x000000060c0c7981 */ /* 0x000ea2000c1e1900 */
[----:B------:R-:W-:-:S05]  /*0d70*/  IADD3 R11, PT, PT, R9, -0x5, RZ ;  /* 0xfffffffb090b7810 */ /* 0x000fca0007ffe0ff */
        /* <DEDUP_REMOVED lines=10> */
[----:B-1----:R-:W-:-:S07]  /*0e20*/  VIADD R14, R22, 0xffffffe ;  /* 0x0ffffffe160e7836 */ /* 0x002fce0000000000 */
[----:B------:R0:W1:Y:S02]  /*0e30*/  F2I.FTZ.U32.TRUNC.NTZ R15, R14 ;  /* 0x0000000e000f7305 */ /* 0x000064000021f000 */
[----:B0-----:R-:W-:Y:S01]  /*0e40*/  MOV R14, RZ ;  /* 0x000000ff000e7202 */ /* 0x001fe20000000f00 */
[----:B-1----:R-:W-:-:S04]  /*0e50*/  IMAD.MOV R24, RZ, RZ, -R15 ;  /* 0x000000ffff187224 */ /* 0x002fc800078e0a0f */
[----:B------:R-:W-:Y:S01]  /*0e60*/  IMAD R13, R24, R21, RZ ;  /* 0x00000015180d7224 */ /* 0x000fe200078e02ff */
[----:B------:R-:W-:-:S03]  /*0e70*/  IABS R24, R12 ;  /* 0x0000000c00187213 */ /* 0x000fc60000000000 */
[----:B------:R-:W-:-:S04]  /*0e80*/  IMAD.HI.U32 R15, R15, R13, R14 ;  /* 0x0000000d0f0f7227 */ /* 0x000fc800078e000e */
[----:B------:R-:W-:Y:S02]  /*0e90*/  IMAD.MOV R13, RZ, RZ, -R24 ;  /* 0x000000ffff0d7224 */ /* 0x000fe400078e0a18 */
[----:B------:R-:W-:-:S04]  /*0ea0*/  IMAD.HI.U32 R15, R15, R20, RZ ;  /* 0x000000140f0f7227 */ /* 0x000fc800078e00ff */
[----:B------:R-:W-:Y:S01]  /*0eb0*/  IMAD R20, R15, R13, R20 ;  /* 0x0000000d0f147224 */ /* 0x000fe200078e0214 */
[----:B------:R-:W-:-:S04]  /*0ec0*/  IADD3 R13, PT, PT, R23, 0xffffffe, RZ ;  /* 0x0ffffffe170d7810 */ /* 0x000fc80007ffe0ff */
[----:B------:R-:W-:Y:S02]  /*0ed0*/  ISETP.GT.U32.AND P2, PT, R21, R20, PT ;  /* 0x000000141500720c */ /* 0x000fe40003f44070 */
[----:B------:R-:W0:Y:S11]  /*0ee0*/  F2I.FTZ.U32.TRUNC.NTZ R13, R13 ;  /* 0x0000000d000d7305 */ /* 0x000e36000021f000 */
[----:B------:R-:W-:-:S02]  /*0ef0*/  @!P2 IMAD.IADD R20, R20, 0x1, -R21 ;  /* 0x000000011414a824 */ /* 0x000fc400078e0a15 */
[----:B------:R-:W-:Y:S01]  /*0f00*/  @!P2 VIADD R15, R15, 0x1 ;  /* 0x000000010f0fa836 */ /* 0x000fe20000000000 */
[----:B------:R-:W-:Y:S02]  /*0f10*/  ISETP.NE.AND P2, PT, R12, RZ, PT ;  /* 0x000000ff0c00720c */ /* 0x000fe40003f45270 */
[----:B------:R-:W-:-:S13]  /*0f20*/  ISETP.GE.U32.AND P0, PT, R20, R21, PT ;  /* 0x000000151400720c */ /* 0x000fda0003f06070 */
[----:B------:R-:W-:-:S05]  /*0f30*/  @P0 VIADD R15, R15, 0x1 ;  /* 0x000000010f0f0836 */ /* 0x000fca0000000000 */
[----:B------:R-:W-:Y:S01]  /*0f40*/  MOV R19, R15 ;  /* 0x0000000f00137202 */ /* 0x000fe20000000f00 */
[----:B0-----:R-:W-:-:S04]  /*0f50*/  IMAD.MOV R15, RZ, RZ, -R13 ;  /* 0x000000ffff0f7224 */ /* 0x001fc800078e0a0d */
[----:B------:R-:W-:Y:S01]  /*0f60*/  @!P1 IMAD.MOV R19, RZ, RZ, -R19 ;  /* 0x000000ffff139224 */ /* 0x000fe200078e0a13 */
[----:B------:R-:W-:Y:S01]  /*0f70*/  @!P2 LOP3.LUT R19, RZ, R12, RZ, 0x33, !PT ;  /* 0x0000000cff13a212 */ /* 0x000fe200078e33ff */
[----:B------:R-:W-:Y:S01]  /*0f80*/  IMAD R15, R15, R18, RZ ;  /* 0x000000120f0f7224 */ /* 0x000fe200078e02ff */
[----:B------:R-:W-:Y:S02]  /*0f90*/  IABS R12, R17 ;  /* 0x00000011000c7213 */ /* 0x000fe40000000000 */
[----:B------:R-:W-:Y:S02]  /*0fa0*/  IABS R20, R19 ;  /* 0x0000001300147213 */ /* 0x000fe40000000000 */
[----:B------:R-:W-:Y:S01]  /*0fb0*/  IADD3 R14, PT, PT, RZ, -R12, RZ ;  /* 0x8000000cff0e7210 */ /* 0x000fe20007ffe0ff */
[----:B------:R-:W-:Y:S01]  /*0fc0*/  IMAD.MOV.U32 R12, RZ, RZ, RZ ;  /* 0x000000ffff0c7224 */ /* 0x000fe200078e00ff */
[----:B------:R-:W-:-:S03]  /*0fd0*/  ISETP.GE.AND P2, PT, R19, RZ, PT ;  /* 0x000000ff1300720c */ /* 0x000fc60003f46270 */
[----:B------:R-:W-:-:S04]  /*0fe0*/  IMAD.HI.U32 R13, R13, R15, R12 ;  /* 0x0000000f0d0d7227 */ /* 0x000fc800078e000c */
[----:B------:R-:W-:Y:S02]  /*0ff0*/  IMAD.MOV.U32 R12, RZ, RZ, R14 ;  /* 0x000000ffff0c7224 */ /* 0x000fe400078e000e */
        /* <DEDUP_REMOVED lines=27> */
[----:B------:R-:W-:Y:S01]  /*11b0*/  IMAD R11, R24, R21, RZ ;  /* 0x00000015180b7224 */ /* 0x000fe200078e02ff */
[----:B------:R-:W-:-:S03]  /*11c0*/  IABS R24, R10 ;  /* 0x0000000a00187213 */ /* 0x000fc60000000000 */
        /* <DEDUP_REMOVED lines=10> */
[----:B------:R-:W-:-:S13]  /*1270*/  ISETP.GE.U32.AND P0, PT, R20, R21, PT ;  /* 0x000000151400720c */ /* 0x000fda0003f06070 */
[----:B------:R-:W-:-:S05]  /*1280*/  @P0 IADD3 R15, PT, PT, R15, 0x1, RZ ;  /* 0x000000010f0f0810 */ /* 0x000fca0007ffe0ff */
[----:B------:R-:W-:Y:S02]  /*1290*/  IMAD.MOV.U32 R19, RZ, RZ, R15 ;  /* 0x000000ffff137224 */ /* 0x000fe400078e000f */
[----:B0-----:R-:W-:-:S03]  /*12a0*/  IMAD.MOV R15, RZ, RZ, -R11 ;  /* 0x000000ffff0f7224 */ /* 0x001fc600078e0a0b */
[----:B------:R-:W-:Y:S01]  /*12b0*/  @!P1 IADD3 R19, PT, PT, -R19, RZ, RZ ;  /* 0x000000ff13139210 */ /* 0x000fe20007ffe1ff */
[----:B------:R-:W-:Y:S01]  /*12c0*/  IMAD R15, R15, R18, RZ ;  /* 0x000000120f0f7224 */ /* 0x000fe200078e02ff */
[----:B------:R-:W-:Y:S02]  /*12d0*/  @!P2 LOP3.LUT R19, RZ, R10, RZ, 0x33, !PT ;  /* 0x0000000aff13a212 */ /* 0x000fe400078e33ff */
[----:B------:R-:W-:Y:S02]  /*12e0*/  IABS R10, R17 ;  /* 0x00000011000a7213 */ /* 0x000fe40000000000 */
[----:B------:R-:W-:Y:S02]  /*12f0*/  IABS R20, R19 ;  /* 0x0000001300147213 */ /* 0x000fe40000000000 */
[----:B------:R-:W-:Y:S01]  /*1300*/  ISETP.GE.AND P2, PT, R19, RZ, PT ;  /* 0x000000ff1300720c */ /* 0x000fe20003f46270 */
[----:B------:R-:W-:Y:S02]  /*1310*/  IMAD.MOV R14, RZ, RZ, -R10 ;  /* 0x000000ffff0e7224 */ /* 0x000fe400078e0a0a */
[----:B------:R-:W-:-:S04]  /*1320*/  IMAD.MOV.U32 R10, RZ, RZ, RZ ;  /* 0x000000ffff0a7224 */ /* 0x000fc800078e00ff */
[----:B------:R-:W-:Y:S01]  /*1330*/  IMAD.HI.U32 R11, R11, R15, R10 ;  /* 0x0000000f0b0b7227 */ /* 0x000fe200078e000a */
[----:B------:R-:W-:-:S05]  /*1340*/  MOV R10, R14 ;  /* 0x0000000e000a7202 */ /* 0x000fca0000000f00 */
        /* <DEDUP_REMOVED lines=21> */
[----:B------:R-:W2:Y:S08]  /*14a0*/  I2F.RP R23, R13 ;  /* 0x0000000d00177306 */ /* 0x000eb00000209400 */
[----:B-1----:R-:W1:Y:S08]  /*14b0*/  MUFU.RCP R22, R22 ;  /* 0x0000001600167308 */ /* 0x002e700000001000 */
[----:B--2---:R-:W-:Y:S01]  /*14c0*/  MUFU.RCP R23, R23 ;  /* 0x0000001700177308 */ /* 0x004fe20000001000 */
[----:B-1----:R-:W-:-:S07]  /*14d0*/  IADD3 R10, PT, PT, R22, 0xffffffe, RZ ;  /* 0x0ffffffe160a7810 */ /* 0x002fce0007ffe0ff */
[----:B------:R1:W0:Y:S02]  /*14e0*/  F2I.FTZ.U32.TRUNC.NTZ R11, R10 ;  /* 0x0000000a000b7305 */ /* 0x000224000021f000 */
[----:B-1----:R-:W-:Y:S02]  /*14f0*/  IMAD.MOV.U32 R10, RZ, RZ, RZ ;  /* 0x000000ffff0a7224 */ /* 0x002fe400078e00ff */
[----:B0-----:R-:W-:-:S04]  /*1500*/  IMAD.MOV R21, RZ, RZ, -R11 ;  /* 0x000000ffff157224 */ /* 0x001fc800078e0a0b */
[----:B------:R-:W-:-:S04]  /*1510*/  IMAD R21, R21, R18, RZ ;  /* 0x0000001215157224 */ /* 0x000fc800078e02ff */
[----:B------:R-:W-:Y:S01]  /*1520*/  IMAD.HI.U32 R11, R11, R21, R10 ;  /* 0x000000150b0b7227 */ /* 0x000fe200078e000a */
[----:B------:R-:W-:-:S05]  /*1530*/  IADD3 R10, PT, PT, RZ, -R24, RZ ;  /* 0x80000018ff0a7210 */ /* 0x000fca0007ffe0ff */
[----:B------:R-:W-:-:S04]  /*1540*/  IMAD.HI.U32 R21, R11, R20, RZ ;  /* 0x000000140b157227 */ /* 0x000fc800078e00ff */
[----:B------:R-:W-:Y:S02]  /*1550*/  IMAD R11, R21, R10, R20 ;  /* 0x0000000a150b7224 */ /* 0x000fe400078e0214 */
[----:B------:R-:W-:-:S03]  /*1560*/  VIADD R10, R23, 0xffffffe ;  /* 0x0ffffffe170a7836 */ /* 0x000fc60000000000 */
[----:B------:R-:W-:-:S13]  /*1570*/  ISETP.GT.U32.AND P2, PT, R18, R11, PT ;  /* 0x0000000b1200720c */ /* 0x000fda0003f44070 */
[----:B------:R-:W-:Y:S01]  /*1580*/  @!P2 IMAD.IADD R11, R11, 0x1, -R18 ;  /* 0x000000010b0ba824 */ /* 0x000fe200078e0a12 */
[----:B------:R-:W-:Y:S02]  /*1590*/  @!P2 IADD3 R21, PT, PT, R21, 0x1, RZ ;  /* 0x000000011515a810 */ /* 0x000fe40007ffe0ff */
[----:B------:R-:W-:Y:S02]  /*15a0*/  ISETP.NE.AND P2, PT, R12, RZ, PT ;  /* 0x000000ff0c00720c */ /* 0x000fe40003f45270 */
[----:B------:R-:W-:Y:S02]  /*15b0*/  ISETP.GE.U32.AND P0, PT, R11, R18, PT ;  /* 0x000000120b00720c */ /* 0x000fe40003f06070 */
[----:B------:R0:W1:Y:S02]  /*15c0*/  F2I.FTZ.U32.TRUNC.NTZ R11, R10 ;  /* 0x0000000a000b7305 */ /* 0x000064000021f000 */
[----:B0-----:R-:W-:-:S09]  /*15d0*/  HFMA2 R10, -RZ, RZ, 0, 0 ;  /* 0x00000000ff0a7431 */ /* 0x001fd200000001ff */
[----:B------:R-:W-:-:S04]  /*15e0*/  @P0 VIADD R21, R21, 0x1 ;  /* 0x0000000115150836 */ /* 0x000fc80000000000 */
[----:B------:R-:W-:Y:S01]  /*15f0*/  IMAD.MOV.U32 R18, RZ, RZ, R21 ;  /* 0x000000ffff127224 */ /* 0x000fe200078e0015 */
[----:B-1----:R-:W-:Y:S02]  /*1600*/  IADD3 R20, PT, PT, RZ, -R11, RZ ;  /* 0x8000000bff147210 */ /* 0x002fe40007ffe0ff */
[----:B------:R-:W-:Y:S01]  /*1610*/  IABS R21, R17 ;  /* 0x0000001100157213 */ /* 0x000fe20000000000 */
[----:B------:R-:W-:Y:S01]  /*1620*/  @!P1 IMAD.MOV R18, RZ, RZ, -R18 ;  /* 0x000000ffff129224 */ /* 0x000fe200078e0a12 */
[----:B------:R-:W-:Y:S01]  /*1630*/  @!P2 LOP3.LUT R18, RZ, R12, RZ, 0x33, !PT ;  /* 0x0000000cff12a212 */ /* 0x000fe200078e33ff */
[----:B------:R-:W-:Y:S02]  /*1640*/  IMAD R19, R20, R13, RZ ;  /* 0x0000000d14137224 */ /* 0x000fe400078e02ff */
[----:B------:R-:W-:Y:S01]  /*1650*/  IMAD.MOV R21, RZ, RZ, -R21 ;  /* 0x000000ffff157224 */ /* 0x000fe200078e0a15 */
[----:B------:R-:W-:Y:S01]  /*1660*/  IABS R12, R18 ;  /* 0x00000012000c7213 */ /* 0x000fe20000000000 */
[----:B------:R-:W-:Y:S01]  /*1670*/  IMAD.HI.U32 R11, R11, R19, R10 ;  /* 0x000000130b0b7227 */ /* 0x000fe200078e000a */
[----:B------:R-:W-:-:S03]  /*1680*/  ISETP.GE.AND P2, PT, R18, RZ, PT ;  /* 0x000000ff1200720c */ /* 0x000fc60003f46270 */
[----:B------:R-:W-:Y:S02]  /*1690*/  IMAD.MOV.U32 R10, RZ, RZ, R12 ;  /* 0x000000ffff0a7224 */ /* 0x000fe400078e000c */
        /* <DEDUP_REMOVED lines=21> */
[-C--:B---3--:R-:W-:Y:S01]  /*17f0*/  IABS R14, R17.reuse ;  /* 0x00000011000e7213 */ /* 0x088fe20000000000 */
[----:B-1----:R-:W1:Y:S02]  /*1800*/  MUFU.RCP R20, R20 ;  /* 0x0000001400147308 */ /* 0x002e640000001000 */
[----:B-1----:R-:W-:Y:S01]  /*1810*/  VIADD R12, R20, 0xffffffe ;  /* 0x0ffffffe140c7836 */ /* 0x002fe20000000000 */
[----:B------:R-:W-:-:S05]  /*1820*/  IABS R20, R17 ;  /* 0x0000001100147213 */ /* 0x000fca0000000000 */
[----:B------:R1:W2:Y:S01]  /*1830*/  F2I.FTZ.U32.TRUNC.NTZ R13, R12 ;  /* 0x0000000c000d7305 */ /* 0x0002a2000021f000 */
[----:B------:R-:W-:Y:S02]  /*1840*/  IMAD.MOV R20, RZ, RZ, -R20 ;  /* 0x000000ffff147224 */ /* 0x000fe400078e0a14 */
[----:B-1----:R-:W-:Y:S01]  /*1850*/  IMAD.MOV.U32 R12, RZ, RZ, RZ ;  /* 0x000000ffff0c7224 */ /* 0x002fe200078e00ff */
[----:B--2---:R-:W-:-:S05]  /*1860*/  IADD3 R22, PT, PT, RZ, -R13, RZ ;  /* 0x8000000dff167210 */ /* 0x004fca0007ffe0ff */
[----:B0-----:R-:W-:Y:S02]  /*1870*/  IMAD R21, R22, R19, RZ ;  /* 0x0000001316157224 */ /* 0x001fe400078e02ff */
[----:B------:R-:W0:Y:S02]  /*1880*/  I2F.RP R22, R14 ;  /* 0x0000000e00167306 */ /* 0x000e240000209400 */
[----:B------:R-:W-:-:S04]  /*1890*/  IMAD.HI.U32 R13, R13, R21, R12 ;  /* 0x000000150d0d7227 */ /* 0x000fc800078e000c */
[----:B------:R-:W-:Y:S02]  /*18a0*/  IMAD.MOV R12, RZ, RZ, -R23 ;  /* 0x000000ffff0c7224 */ /* 0x000fe400078e0a17 */
[----:B------:R-:W-:-:S04]  /*18b0*/  IMAD.HI.U32 R21, R13, R10, RZ ;  /* 0x0000000a0d157227 */ /* 0x000fc800078e00ff */
[----:B------:R-:W-:Y:S01]  /*18c0*/  IMAD R10, R21, R12, R10 ;  /* 0x0000000c150a7224 */ /* 0x000fe200078e020a */
[----:B0-----:R-:W0:Y:S04]  /*18d0*/  MUFU.RCP R22, R22 ;  /* 0x0000001600167308 */ /* 0x001e280000001000 */
[----:B------:R-:W-:-:S13]  /*18e0*/  ISETP.GT.U32.AND P2, PT, R19, R10, PT ;  /* 0x0000000a1300720c */ /* 0x000fda0003f44070 */
[-C--:B------:R-:W-:Y:S01]  /*18f0*/  @!P2 IADD3 R10, PT, PT, R10, -R19.reuse, RZ ;  /* 0x800000130a0aa210 */ /* 0x080fe20007ffe0ff */
[----:B------:R-:W-:Y:S01]  /*1900*/  @!P2 VIADD R21, R21, 0x1 ;  /* 0x000000011515a836 */ /* 0x000fe20000000000 */
[----:B------:R-:W-:Y:S01]  /*1910*/  ISETP.NE.AND P2, PT, R15, RZ, PT ;  /* 0x000000ff0f00720c */ /* 0x000fe20003f45270 */
[----:B0-----:R-:W-:Y:S01]  /*1920*/  VIADD R12, R22, 0xffffffe ;  /* 0x0ffffffe160c7836 */ /* 0x001fe20000000000 */
[----:B------:R-:W-:-:S03]  /*1930*/  ISETP.GE.U32.AND P0, PT, R10, R19, PT ;  /* 0x000000130a00720c */ /* 0x000fc60003f06070 */
[----:B------:R0:W1:Y:S02]  /*1940*/  F2I.FTZ.U32.TRUNC.NTZ R13, R12 ;  /* 0x0000000c000d7305 */ /* 0x000064000021f000 */
[----:B0-----:R-:W-:-:S08]  /*1950*/  IMAD.MOV.U32 R12, RZ, RZ, RZ ;  /* 0x000000ffff0c7224 */ /* 0x001fd000078e00ff */
[----:B------:R-:W-:-:S05]  /*1960*/  @P0 IADD3 R21, PT, PT, R21, 0x1, RZ ;  /* 0x0000000115150810 */ /* 0x000fca0007ffe0ff */
[----:B------:R-:W-:Y:S02]  /*1970*/  IMAD.MOV.U32 R10, RZ, RZ, R21 ;  /* 0x000000ffff0a7224 */ /* 0x000fe400078e0015 */
[----:B-1----:R-:W-:-:S03]  /*1980*/  IMAD.MOV R19, RZ, RZ, -R13 ;  /* 0x000000ffff137224 */ /* 0x002fc600078e0a0d */
[----:B------:R-:W-:Y:S02]  /*1990*/  @!P1 IADD3 R10, PT, PT, -R10, RZ, RZ ;  /* 0x000000ff0a0a9210 */ /* 0x000fe40007ffe1ff */
[----:B------:R-:W-:Y:S01]  /*19a0*/  @!P2 LOP3.LUT R10, RZ, R15, RZ, 0x33, !PT ;  /* 0x0000000fff0aa212 */ /* 0x000fe200078e33ff */
[----:B------:R-:W-:-:S03]  /*19b0*/  IMAD R15, R19, R14, RZ ;  /* 0x0000000e130f7224 */ /* 0x000fc600078e02ff */
[----:B------:R-:W-:Y:S01]  /*19c0*/  IABS R18, R10 ;  /* 0x0000000a00127213 */ /* 0x000fe20000000000 */
[----:B------:R-:W-:Y:S01]  /*19d0*/  IMAD.HI.U32 R13, R13, R15, R12 ;  /* 0x0000000f0d0d7227 */ /* 0x000fe200078e000c */
[----:B------:R-:W-:Y:S02]  /*19e0*/  ISETP.GE.AND P2, PT, R10, RZ, PT ;  /* 0x000000ff0a00720c */ /* 0x000fe40003f46270 */
[----:B------:R-:W-:Y:S01]  /*19f0*/  MOV R12, R18 ;  /* 0x00000012000c7202 */ /* 0x000fe20000000f00 */
[----:B------:R-:W-:-:S04]  /*1a00*/  IMAD.MOV.U32 R15, RZ, RZ, R20 ;  /* 0x000000ffff0f7224 */ /* 0x000fc800078e0014 */
[----:B------:R-:W-:-:S04]  /*1a10*/  IMAD.HI.U32 R13, R13, R12, RZ ;  /* 0x0000000c0d0d7227 */ /* 0x000fc800078e00ff */
[----:B------:R-:W-:-:S05]  /*1a20*/  IMAD R13, R13, R15, R12 ;  /* 0x0000000f0d0d7224 */ /* 0x000fca00078e020c */
[----:B------:R-:W-:-:S13]  /*1a30*/  ISETP.GT.U32.AND P0, PT, R14, R13, PT ;  /* 0x0000000d0e00720c */ /* 0x000fda0003f04070 */
[----:B------:R-:W-:Y:S01]  /*1a40*/  @!P0 IMAD.IADD R13, R13, 0x1, -R14 ;  /* 0x000000010d0d8824 */ /* 0x000fe200078e0a0e */
[----:B------:R-:W-:-:S04]  /*1a50*/  ISETP.NE.AND P0, PT, R17, RZ, PT ;  /* 0x000000ff1100720c */ /* 0x000fc80003f05270 */
[----:B------:R-:W-:-:S13]  /*1a60*/  ISETP.GT.U32.AND P1, PT, R14, R13, PT ;  /* 0x0000000d0e00720c */ /* 0x000fda0003f24070 */
[----:B------:R-:W-:-:S05]  /*1a70*/  @!P1 IADD3 R13, PT, PT, R13, -R14, RZ ;  /* 0x8000000e0d0d9210 */ /* 0x000fca0007ffe0ff */
[----:B------:R-:W-:Y:S01]  /*1a80*/  @!P2 IMAD.MOV R13, RZ, RZ, -R13 ;  /* 0x000000ffff0da224 */ /* 0x000fe200078e0a0d */
[----:B------:R-:W-:-:S05]  /*1a90*/  @!P0 LOP3.LUT R13, RZ, R17, RZ, 0x33, !PT ;  /* 0x00000011ff0d8212 */ /* 0x000fca00078e33ff */
[----:B------:R0:W-:Y:S04]  /*1aa0*/  STG.E desc[UR6][R6.64+-0x20], R13 ;  /* 0xffffe00d06007986 */ /* 0x0001e8000c101906 */
[----:B------:R-:W2:Y:S01]  /*1ab0*/  LDG.E R5, desc[UR6][R4.64] ;  /* 0x0000000604057981 */ /* 0x000ea2000c1e1900 */
[----:B------:R-:W-:Y:S02]  /*1ac0*/  LOP3.LUT R9, R9, 0x7ffffff8, RZ, 0xc0, !PT ;  /* 0x7ffffff809097812 */ /* 0x000fe400078ec0ff */
[-C--:B--2---:R-:W-:Y:S02]  /*1ad0*/  IABS R19, R5.reuse ;  /* 0x0000000500137213 */ /* 0x084fe40000000000 */
[-C--:B0-----:R-:W-:Y:S02]  /*1ae0*/  IABS R6, R5.reuse ;  /* 0x0000000500067213 */ /* 0x081fe40000000000 */
[----:B------:R-:W0:Y:S01]  /*1af0*/  I2F.RP R17, R19 ;  /* 0x0000001300117306 */ /* 0x000e220000209400 */
[----:B------:R-:W-:-:S02]  /*1b00*/  LOP3.LUT R10, R10, R5, RZ, 0x3c, !PT ;  /* 0x000000050a0a7212 */ /* 0x000fc400078e3cff */
[----:B------:R-:W-:Y:S02]  /*1b10*/  IMAD.MOV R4, RZ, RZ, -R6 ;  /* 0x000000ffff047224 */ /* 0x000fe400078e0a06 */
[----:B------:R-:W-:-:S03]  /*1b20*/  ISETP.GE.AND P1, PT, R10, RZ, PT ;  /* 0x000000ff0a00720c */ /* 0x000fc60003f26270 */
[----:B0-----:R-:W0:Y:S02]  /*1b30*/  MUFU.RCP R17, R17 ;  /* 0x0000001100117308 */ /* 0x001e240000001000 */
[----:B0-----:R-:W-:-:S06]  /*1b40*/  VIADD R14, R17, 0xffffffe ;  /* 0x0ffffffe110e7836 */ /* 0x001fcc0000000000 */
[----:B------:R0:W1:Y:S02]  /*1b50*/  F2I.FTZ.U32.TRUNC.NTZ R15, R14 ;  /* 0x0000000e000f7305 */ /* 0x000064000021f000 */
[----:B0-----:R-:W-:Y:S01]  /*1b60*/  IMAD.MOV.U32 R14, RZ, RZ, RZ ;  /* 0x000000ffff0e7224 */ /* 0x001fe200078e00ff */
[----:B-1----:R-:W-:-:S05]  /*1b70*/  IADD3 R18, PT, PT, RZ, -R15, RZ ;  /* 0x8000000fff127210 */ /* 0x002fca0007ffe0ff */
[----:B------:R-:W-:-:S04]  /*1b80*/  IMAD R21, R18, R19, RZ ;  /* 0x0000001312157224 */ /* 0x000fc800078e02ff */
[----:B------:R-:W-:-:S06]  /*1b90*/  IMAD.HI.U32 R15, R15, R21, R14 ;  /* 0x000000150f0f7227 */ /* 0x000fcc00078e000e */
[----:B------:R-:W-:-:S04]  /*1ba0*/  IMAD.HI.U32 R15, R15, R12, RZ ;  /* 0x0000000c0f0f7227 */ /* 0x000fc800078e00ff */
[----:B------:R-:W-:-:S05]  /*1bb0*/  IMAD R12, R15, R4, R12 ;  /* 0x000000040f0c7224 */ /* 0x000fca00078e020c */
[----:B------:R-:W-:-:S13]  /*1bc0*/  ISETP.GT.U32.AND P2, PT, R19, R12, PT ;  /* 0x0000000c1300720c */ /* 0x000fda0003f44070 */
[-C--:B------:R-:W-:Y:S01]  /*1bd0*/  @!P2 IADD3 R12, PT, PT, R12, -R19.reuse, RZ ;  /* 0x800000130c0ca210 */ /* 0x080fe20007ffe0ff */
[----:B------:R-:W-:Y:S01]  /*1be0*/  @!P2 VIADD R15, R15, 0x1 ;  /* 0x000000010f0fa836 */ /* 0x000fe20000000000 */
[----:B------:R-:W-:Y:S02]  /*1bf0*/  ISETP.NE.AND P2, PT, R5, RZ, PT ;  /* 0x000000ff0500720c */ /* 0x000fe40003f45270 */
[----:B------:R-:W-:-:S13]  /*1c00*/  ISETP.GE.U32.AND P0, PT, R12, R19, PT ;  /* 0x000000130c00720c */ /* 0x000fda0003f06070 */
[----:B------:R-:W-:Y:S01]  /*1c10*/  @P0 VIADD R15, R15, 0x1 ;  /* 0x000000010f0f0836 */ /* 0x000fe20000000000 */
[----:B------:R-:W-:-:S04]  /*1c20*/  ISETP.NE.AND P0, PT, R9, 0x8, PT ;  /* 0x000000080900780c */ /* 0x000fc80003f05270 */
[----:B------:R-:W-:-:S05]  /*1c30*/  MOV R10, R15 ;  /* 0x0000000f000a7202 */ /* 0x000fca0000000f00 */
[----:B------:R-:W-:Y:S01]  /*1c40*/  @!P1 IMAD.MOV R10, RZ, RZ, -R10 ;  /* 0x000000ffff0a9224 */ /* 0x000fe200078e0a0a */
[----:B------:R-:W-:-:S03]  /*1c50*/  @!P2 LOP3.LUT R10, RZ, R5, RZ, 0x33, !PT ;  /* 0x00000005ff0aa212 */ /* 0x000fc600078e33ff */
[----:B------:R-:W-:Y:S05]  /*1c60*/  @!P0 BRA `(.L_x_2) ;  /* 0x0000001800ac8947 */ /* 0x000fea0003800000 */
[----:B------:R-:W0:Y:S01]  /*1c70*/  LDC.64 R4, c[0x0][0x3a0] ;  /* 0x0000e800ff047b82 */ /* 0x000e220000000a00 */
[----:B------:R-:W1:Y:S01]  /*1c80*/  LDCU.64 UR8, c[0x0][0x3a8] ;  /* 0x00007500ff0877ac */ /* 0x000e620008000a00 */
[----:B------:R-:W-:-:S05]  /*1c90*/  UMOV UR4, 0x8 ;  /* 0x0000000800047882 */ /* 0x000fca0000000000 */
.L_x_3:
[----:B------:R-:W-:-:S04]  /*1ca0*/  VIADD R19, R11, 0xffffffff ;  /* 0xffffffff0b137836 */ /* 0x000fc80000000000 */
[----:B0-----:R-:W-:-:S05]  /*1cb0*/  IMAD.WIDE.U32 R18, R19, 0x4, R4 ;  /* 0x0000000413127825 */ /* 0x001fca00078e0004 */
[----:B------:R-:W2:Y:S01]  /*1cc0*/  LDG.E R14, desc[UR6][R18.64] ;  /* 0x00000006120e7981 */ /* 0x000ea2000c1e1900 */
[----:B------:R-:W-:Y:S02]  /*1cd0*/  IABS R20, R10 ;  /* 0x0000000a00147213 */ /* 0x000fe40000000000 */
[----:B------:R-:W-:Y:S02]  /*1ce0*/  ISETP.GE.AND P1, PT, R10, RZ, PT ;  /* 0x000000ff0a00720c */ /* 0x000fe40003f26270 */
[-C--:B--2---:R-:W-:Y:S02]  /*1cf0*/  IABS R12, R14.reuse ;  /* 0x0000000e000c7213 */ /* 0x084fe40000000000 */
[----:B------:R-:W-:Y:S02]  /*1d00*/  IABS R17, R14 ;  /* 0x0000000e00117213 */ /* 0x000fe40000000000 */
[----:B------:R-:W0:Y:S02]  /*1d10*/  I2F.RP R13, R12 ;  /* 0x0000000c000d7306 */ /* 0x000e240000209400 */
[----:B------:R-:W-:-:S06]  /*1d20*/  IADD3 R23, PT, PT, RZ, -R17, RZ ;  /* 0x80000011ff177210 */ /* 0x000fcc0007ffe0ff */
[----:B0-----:R-:W0:Y:S02]  /*1d30*/  MUFU.RCP R13, R13 ;  /* 0x0000000d000d7308 */ /* 0x001e240000001000 */
[----:B0-----:R-:W-:-:S06]  /*1d40*/  IADD3 R6, PT, PT, R13, 0xffffffe, RZ ;  /* 0x0ffffffe0d067810 */ /* 0x001fcc0007ffe0ff */
[----:B------:R0:W2:Y:S02]  /*1d50*/  F2I.FTZ.U32.TRUNC.NTZ R7, R6 ;  /* 0x0000000600077305 */ /* 0x0000a4000021f000 */
[----:B0-----:R-:W-:Y:S02]  /*1d60*/  IMAD.MOV.U32 R6, RZ, RZ, RZ ;  /* 0x000000ffff067224 */ /* 0x001fe400078e00ff */
[----:B--2---:R-:W-:-:S04]  /*1d70*/  IMAD.MOV R15, RZ, RZ, -R7 ;  /* 0x000000ffff0f7224 */ /* 0x004fc800078e0a07 */
[----:B------:R-:W-:-:S04]  /*1d80*/  IMAD R15, R15, R12, RZ ;  /* 0x0000000c0f0f7224 */ /* 0x000fc800078e02ff */
[----:B------:R-:W-:-:S06]  /*1d90*/  IMAD.HI.U32 R7, R7, R15, R6 ;  /* 0x0000000f07077227 */ /* 0x000fcc00078e0006 */
[----:B------:R-:W-:-:S04]  /*1da0*/  IMAD.HI.U32 R7, R7, R20, RZ ;  /* 0x0000001407077227 */ /* 0x000fc800078e00ff */
[----:B------:R-:W-:-:S05]  /*1db0*/  IMAD R23, R7, R23, R20 ;  /* 0x0000001707177224 */ /* 0x000fca00078e0214 */
[----:B------:R-:W-:-:S13]  /*1dc0*/  ISETP.GT.U32.AND P0, PT, R12, R23, PT ;  /* 0x000000170c00720c */ /* 0x000fda0003f04070 */
[----:B------:R-:W-:Y:S01]  /*1dd0*/  @!P0 IMAD.IADD R23, R23, 0x1, -R12 ;  /* 0x0000000117178824 */ /* 0x000fe200078e0a0c */
[----:B------:R-:W-:-:S04]  /*1de0*/  ISETP.NE.AND P0, PT, R14, RZ, PT ;  /* 0x000000ff0e00720c */ /* 0x000fc80003f05270 */
[----:B------:R-:W-:-:S13]  /*1df0*/  ISETP.GT.U32.AND P2, PT, R12, R23, PT ;  /* 0x000000170c00720c */ /* 0x000fda0003f44070 */
[----:B------:R-:W-:Y:S01]  /*1e00*/  @!P2 IMAD.IADD R23, R23, 0x1, -R12 ;  /* 0x000000011717a824 */ /* 0x000fe200078e0a0c */
[----:B------:R-:W-:-:S04]  /*1e10*/  IADD3 R7, P2, PT, R0, R11, RZ ;  /* 0x0000000b00077210 */ /* 0x000fc80007f5e0ff */
[----:B------:R-:W-:Y:S02]  /*1e20*/  LEA.HI.X.SX32 R12, R11, R8, 0x1, P2 ;  /* 0x000000080b0c7211 */ /* 0x000fe400010f0eff */
[----:B-1----:R-:W-:Y:S02]  /*1e30*/  LEA R6, P2, R7, UR8, 0x2 ;  /* 0x0000000807067c11 */ /* 0x002fe4000f8410ff */
[----:B------:R-:W-:Y:S02]  /*1e40*/  @!P1 IADD3 R23, PT, PT, -R23, RZ, RZ ;  /* 0x000000ff17179210 */ /* 0x000fe40007ffe1ff */
[----:B------:R-:W-:Y:S02]  /*1e50*/  LEA.HI.X R7, R7, UR9, R12, 0x2, P2 ;  /* 0x0000000907077c11 */ /* 0x000fe400090f140c */
        /* <DEDUP_REMOVED lines=11> */
[----:B-1----:R-:W1:Y:S02]  /*1f10*/  MUFU.RCP R22, R22 ;  /* 0x0000001600167308 */ /* 0x002e640000001000 */
[----:B-1----:R-:W-:-:S06]  /*1f20*/  VIADD R12, R22, 0xffffffe ;  /* 0x0ffffffe160c7836 */ /* 0x002fcc0000000000 */
[----:B------:R1:W2:Y:S02]  /*1f30*/  F2I.FTZ.U32.TRUNC.NTZ R13, R12 ;  /* 0x0000000c000d7305 */ /* 0x0002a4000021f000 */
[----:B-1----:R-:W-:Y:S01]  /*1f40*/  IMAD.MOV.U32 R12, RZ, RZ, RZ ;  /* 0x000000ffff0c7224 */ /* 0x002fe200078e00ff */
[----:B--2---:R-:W-:-:S05]  /*1f50*/  IADD3 R18, PT, PT, RZ, -R13, RZ ;  /* 0x8000000dff127210 */ /* 0x004fca0007ffe0ff */
[----:B0-----:R-:W-:Y:S02]  /*1f60*/  IMAD R23, R18, R21, RZ ;  /* 0x0000001512177224 */ /* 0x001fe400078e02ff */
[----:B------:R-:W-:Y:S01]  /*1f70*/  IMAD.MOV.U32 R18, RZ, RZ, R24 ;  /* 0x000000ffff127224 */ /* 0x000fe200078e0018 */
[----:B------:R-:W-:Y:S01]  /*1f80*/  IABS R24, R19 ;  /* 0x0000001300187213 */ /* 0x000fe20000000000 */
[----:B------:R-:W-:Y:S02]  /*1f90*/  IMAD.HI.U32 R13, R13, R23, R12 ;  /* 0x000000170d0d7227 */ /* 0x000fe400078e000c */
[----:B------:R-:W0:Y:S01]  /*1fa0*/  I2F.RP R22, R18 ;  /* 0x0000001200167306 */ /* 0x000e220000209400 */
[----:B------:R-:W-:-:S03]  /*1fb0*/  IADD3 R12, PT, PT, RZ, -R24, RZ ;  /* 0x80000018ff0c7210 */ /* 0x000fc60007ffe0ff */
[----:B------:R-:W-:-:S04]  /*1fc0*/  IMAD.HI.U32 R23, R13, R20, RZ ;  /* 0x000000140d177227 */ /* 0x000fc800078e00ff */
[----:B------:R-:W-:-:S05]  /*1fd0*/  IMAD R20, R23, R12, R20 ;  /* 0x0000000c17147224 */ /* 0x000fca00078e0214 */
[----:B------:R-:W-:Y:S01]  /*1fe0*/  ISETP.GT.U32.AND P2, PT, R21, R20, PT ;  /* 0x000000141500720c */ /* 0x000fe20003f44070 */
[----:B0-----:R-:W0:-:S12]  /*1ff0*/  MUFU.RCP R22, R22 ;  /* 0x0000001600167308 */ /* 0x001e180000001000 */
[----:B------:R-:W-:Y:S01]  /*2000*/  @!P2 IMAD.IADD R20, R20, 0x1, -R21 ;  /* 0x000000011414a824 */ /* 0x000fe200078e0a15 */
[----:B------:R-:W-:Y:S02]  /*2010*/  @!P2 IADD3 R23, PT, PT, R23, 0x1, RZ ;  /* 0x000000011717a810 */ /* 0x000fe40007ffe0ff */
[----:B------:R-:W-:Y:S02]  /*2020*/  ISETP.NE.AND P2, PT, R19, RZ, PT ;  /* 0x000000ff1300720c */ /* 0x000fe40003f45270 */
[----:B------:R-:W-:Y:S01]  /*2030*/  ISETP.GE.U32.AND P0, PT, R20, R21, PT ;  /* 0x000000151400720c */ /* 0x000fe20003f06070 */
[----:B0-----:R-:W-:Y:S01]  /*2040*/  VIADD R12, R22, 0xffffffe ;  /* 0x0ffffffe160c7836 */ /* 0x001fe20000000000 */
[----:B------:R-:W-:-:S03]  /*2050*/  IABS R22, R17 ;  /* 0x0000001100167213 */ /* 0x000fc60000000000 */
[----:B------:R0:W1:Y:S08]  /*2060*/  F2I.FTZ.U32.TRUNC.NTZ R13, R12 ;  /* 0x0000000c000d7305 */ /* 0x000070000021f000 */
[----:B------:R-:W-:Y:S02]  /*2070*/  @P0 VIADD R23, R23, 0x1 ;  /* 0x0000000117170836 */ /* 0x000fe40000000000 */
[----:B0-----:R-:W-:-:S02]  /*2080*/  HFMA2 R12, -RZ, RZ, 0, 0 ;  /* 0x00000000ff0c7431 */ /* 0x001fc400000001ff */
[----:B------:R-:W-:Y:S02]  /*2090*/  IMAD.MOV.U32 R10, RZ, RZ, R23 ;  /* 0x000000ffff0a7224 */ /* 0x000fe400078e0017 */
[----:B------:R-:W-:Y:S01]  /*20a0*/  IMAD.MOV R23, RZ, RZ, -R22 ;  /* 0x000000ffff177224 */ /* 0x000fe200078e0a16 */
[----:B-1----:R-:W-:Y:S01]  /*20b0*/  IADD3 R21, PT, PT, RZ, -R13, RZ ;  /* 0x8000000dff157210 */ /* 0x002fe20007ffe0ff */
[----:B------:R-:W-:Y:S01]  /*20c0*/  @!P1 IMAD.MOV R10, RZ, RZ, -R10 ;  /* 0x000000ffff0a9224 */ /* 0x000fe200078e0a0a */
[----:B------:R-:W-:-:S03]  /*20d0*/  @!P2 LOP3.LUT R10, RZ, R19, RZ, 0x33, !PT ;  /* 0x00000013ff0aa212 */ /* 0x000fc600078e33ff */
[----:B------:R-:W-:Y:S01]  /*20e0*/  IMAD R19, R21, R18, RZ ;  /* 0x0000001215137224 */ /* 0x000fe200078e02ff */
[----:B------:R-:W-:Y:S02]  /*20f0*/  IABS R20, R10 ;  /* 0x0000000a00147213 */ /* 0x000fe40000000000 */
[----:B------:R-:W-:Y:S01]  /*2100*/  ISETP.GE.AND P2, PT, R10, RZ, PT ;  /* 0x000000ff0a00720c */ /* 0x000fe20003f46270 */
[----:B------:R-:W-:-:S06]  /*2110*/  IMAD.HI.U32 R13, R13, R19, R12 ;  /* 0x000000130d0d7227 */ /* 0x000fcc00078e000c */
[----:B------:R-:W-:-:S04]  /*2120*/  IMAD.HI.U32 R13, R13, R20, RZ ;  /* 0x000000140d0d7227 */ /* 0x000fc800078e00ff */
[----:B------:R-:W-:-:S05]  /*2130*/  IMAD R23, R13, R23, R20 ;  /* 0x000000170d177224 */ /* 0x000fca00078e0214 */
[----:B------:R-:W-:-:S13]  /*2140*/  ISETP.GT.U32.AND P0, PT, R18, R23, PT ;  /* 0x000000171200720c */ /* 0x000fda0003f04070 */
[----:B------:R-:W-:Y:S01]  /*2150*/  @!P0 IMAD.IADD R23, R23, 0x1, -R18 ;  /* 0x0000000117178824 */ /* 0x000fe200078e0a12 */
[----:B------:R-:W-:-:S04]  /*2160*/  ISETP.NE.AND P0, PT, R17, RZ, PT ;  /* 0x000000ff1100720c */ /* 0x000fc80003f05270 */
[----:B------:R-:W-:-:S13]  /*2170*/  ISETP.GT.U32.AND P1, PT, R18, R23, PT ;  /* 0x000000171200720c */ /* 0x000fda0003f24070 */
[----:B------:R-:W-:-:S05]  /*2180*/  @!P1 IMAD.IADD R23, R23, 0x1, -R18 ;  /* 0x0000000117179824 */ /* 0x000fca00078e0a12 */
        /* <DEDUP_REMOVED lines=34> */
[----:B------:R-:W-:Y:S01]  /*23b0*/  @P0 VIADD R23, R23, 0x1 ;  /* 0x0000000117170836 */ /* 0x000fe20000000000 */
[----:B0-----:R-:W-:-:S03]  /*23c0*/  MOV R12, RZ ;  /* 0x000000ff000c7202 */ /* 0x001fc60000000f00 */
        /* <DEDUP_REMOVED lines=179> */
[----:B------:R-:W-:Y:S01]  /*2f00*/  VIADD R11, R11, 0xfffffff8 ;  /* 0xfffffff80b0b7836 */ /* 0x000fe20000000000 */
        /* <DEDUP_REMOVED lines=49> */
[----:B------:R-:W-:-:S05]  /*3220*/  IMAD.WIDE.U32 R12, R11, 0x4, R4 ;  /* 0x000000040b0c7825 */ /* 0x000fca00078e0004 */
[----:B------:R-:W3:Y:S01]  /*3230*/  LDG.E R17, desc[UR6][R12.64] ;  /* 0x000000060c117981 */ /* 0x000ee2000c1e1900 */
[-C--:B--2---:R-:W-:Y:S02]  /*3240*/  IABS R21, R19.reuse ;  /* 0x0000001300157213 */ /* 0x084fe40000000000 */
[----:B------:R-:W-:Y:S02]  /*3250*/  LOP3.LUT R10, R10, R19, RZ, 0x3c, !PT ;  /* 0x000000130a0a7212 */ /* 0x000fe400078e3cff */
[----:B------:R-:W1:Y:S01]  /*3260*/  I2F.RP R22, R21 ;  /* 0x0000001500167306 */ /* 0x000e620000209400 */
[----:B---3--:R-:W-:Y:S02]  /*3270*/  IABS R24, R17 ;  /* 0x0000001100187213 */ /* 0x008fe40000000000 */
[----:B------:R-:W-:-:S05]  /*3280*/  ISETP.GE.AND P1, PT, R10, RZ, PT ;  /* 0x000000ff0a00720c */ /* 0x000fca0003f26270 */
        /* <DEDUP_REMOVED lines=21> */
[----:B------:R0:W1:Y:S02]  /*33e0*/  F2I.FTZ.U32.TRUNC.NTZ R15, R14 ;  /* 0x0000000e000f7305 */ /* 0x000064000021f000 */
[----:B------:R-:W-:-:S06]  /*33f0*/  IMAD.MOV R22, RZ, RZ, -R22 ;  /* 0x000000ffff167224 */ /* 0x000fcc00078e0a16 */
[----:B------:R-:W-:Y:S02]  /*3400*/  @P0 VIADD R23, R23, 0x1 ;  /* 0x0000000117170836 */ /* 0x000fe40000000000 */
[----:B0-----:R-:W-:Y:S02]  /*3410*/  HFMA2 R14, -RZ, RZ, 0, 0 ;  /* 0x00000000ff0e7431 */ /* 0x001fe400000001ff */
[----:B------:R-:W-:Y:S01]  /*3420*/  IMAD.MOV.U32 R10, RZ, RZ, R23 ;  /* 0x000000ffff0a7224 */ /* 0x000fe200078e0017 */
[----:B-1----:R-:W-:-:S03]  /*3430*/  IADD3 R21, PT, PT, RZ, -R15, RZ ;  /* 0x8000000fff157210 */ /* 0x002fc60007ffe0ff */
[----:B------:R-:W-:Y:S01]  /*3440*/  @!P1 IMAD.MOV R10, RZ, RZ, -R10 ;  /* 0x000000ffff0a9224 */ /* 0x000fe200078e0a0a */
[----:B------:R-:W-:Y:S01]  /*3450*/  @!P2 LOP3.LUT R10, RZ, R19, RZ, 0x33, !PT ;  /* 0x00000013ff0aa212 */ /* 0x000fe200078e33ff */
[----:B------:R-:W-:-:S03]  /*3460*/  IMAD R19, R21, R18, RZ ;  /* 0x0000001215137224 */ /* 0x000fc600078e02ff */
[----:B------:R-:W-:Y:S02]  /*3470*/  IABS R20, R10 ;  /* 0x0000000a00147213 */ /* 0x000fe40000000000 */
[----:B------:R-:W-:Y:S01]  /*3480*/  ISETP.GE.AND P2, PT, R10, RZ, PT ;  /* 0x000000ff0a00720c */ /* 0x000fe20003f46270 */
[----:B------:R-:W-:-:S04]  /*3490*/  IMAD.HI.U32 R15, R15, R19, R14 ;  /* 0x000000130f0f7227 */ /* 0x000fc800078e000e */
        /* <DEDUP_REMOVED lines=9> */
[----:B------:R-:W-:Y:S01]  /*3530*/  @!P2 IMAD.MOV R15, RZ, RZ, -R15 ;  /* 0x000000ffff0fa224 */ /* 0x000fe200078e0a0f */
[----:B------:R-:W-:-:S05]  /*3540*/  @!P0 LOP3.LUT R15, RZ, R17, RZ, 0x33, !PT ;  /* 0x00000011ff0f8212 */ /* 0x000fca00078e33ff */
[----:B------:R0:W-:Y:S04]  /*3550*/  STG.E desc[UR6][R6.64+-0x20], R15 ;  /* 0xffffe00f06007986 */ /* 0x0001e8000c101906 */
[----:B------:R-:W2:Y:S01]  /*3560*/  LDG.E R13, desc[UR6][R12.64] ;  /* 0x000000060c0d7981 */ /* 0x000ea2000c1e1900 */
[----:B------:R-:W-:Y:S01]  /*3570*/  UIADD3 UR4, UPT, UPT, UR4, 0x8, URZ ;  /* 0x0000000804047890 */ /* 0x000fe2000fffe0ff */
[-C--:B--2---:R-:W-:Y:S02]  /*3580*/  IABS R21, R13.reuse ;  /* 0x0000000d00157213 */ /* 0x084fe40000000000 */
[-C--:B0-----:R-:W-:Y:S02]  /*3590*/  IABS R6, R13.reuse ;  /* 0x0000000d00067213 */ /* 0x081fe40000000000 */
[----:B------:R-:W0:Y:S01]  /*35a0*/  I2F.RP R17, R21 ;  /* 0x0000001500117306 */ /* 0x000e220000209400 */
[----:B------:R-:W-:-:S02]  /*35b0*/  LOP3.LUT R10, R10, R13, RZ, 0x3c, !PT ;  /* 0x0000000d0a0a7212 */ /* 0x000fc400078e3cff */
[----:B------:R-:W-:Y:S02]  /*35c0*/  IADD3 R6, PT, PT, RZ, -R6, RZ ;  /* 0x80000006ff067210 */ /* 0x000fe40007ffe0ff */
[----:B------:R-:W-:-:S03]  /*35d0*/  ISETP.GE.AND P1, PT, R10, RZ, PT ;  /* 0x000000ff0a00720c */ /* 0x000fc60003f26270 */
[----:B0-----:R-:W0:Y:S02]  /*35e0*/  MUFU.RCP R17, R17 ;  /* 0x0000001100117308 */ /* 0x001e240000001000 */
[----:B0-----:R-:W-:-:S06]  /*35f0*/  IADD3 R18, PT, PT, R17, 0xffffffe, RZ ;  /* 0x0ffffffe11127810 */ /* 0x001fcc0007ffe0ff */
[----:B------:R0:W1:Y:S02]  /*3600*/  F2I.FTZ.U32.TRUNC.NTZ R19, R18 ;  /* 0x0000001200137305 */ /* 0x000064000021f000 */
[----:B0-----:R-:W-:Y:S02]  /*3610*/  IMAD.MOV.U32 R18, RZ, RZ, RZ ;  /* 0x000000ffff127224 */ /* 0x001fe400078e00ff */
[----:B-1----:R-:W-:-:S04]  /*3620*/  IMAD.MOV R20, RZ, RZ, -R19 ;  /* 0x000000ffff147224 */ /* 0x002fc800078e0a13 */
[----:B------:R-:W-:-:S04]  /*3630*/  IMAD R23, R20, R21, RZ ;  /* 0x0000001514177224 */ /* 0x000fc800078e02ff */
[----:B------:R-:W-:-:S06]  /*3640*/  IMAD.HI.U32 R19, R19, R23, R18 ;  /* 0x0000001713137227 */ /* 0x000fcc00078e0012 */
[----:B------:R-:W-:-:S04]  /*3650*/  IMAD.HI.U32 R19, R19, R14, RZ ;  /* 0x0000000e13137227 */ /* 0x000fc800078e00ff */
[----:B------:R-:W-:-:S05]  /*3660*/  IMAD R14, R19, R6, R14 ;  /* 0x00000006130e7224 */ /* 0x000fca00078e020e */
[----:B------:R-:W-:-:S13]  /*3670*/  ISETP.GT.U32.AND P2, PT, R21, R14, PT ;  /* 0x0000000e1500720c */ /* 0x000fda0003f44070 */
[----:B------:R-:W-:Y:S02]  /*3680*/  @!P2 IMAD.IADD R14, R14, 0x1, -R21 ;  /* 0x000000010e0ea824 */ /* 0x000fe400078e0a15 */
[----:B------:R-:W-:Y:S01]  /*3690*/  @!P2 VIADD R19, R19, 0x1 ;  /* 0x000000011313a836 */ /* 0x000fe20000000000 */
[----:B------:R-:W-:Y:S02]  /*36a0*/  ISETP.NE.AND P2, PT, R13, RZ, PT ;  /* 0x000000ff0d00720c */ /* 0x000fe40003f45270 */
[----:B------:R-:W-:-:S13]  /*36b0*/  ISETP.GE.U32.AND P0, PT, R14, R21, PT ;  /* 0x000000150e00720c */ /* 0x000fda0003f06070 */
[----:B------:R-:W-:Y:S02]  /*36c0*/  @P0 IADD3 R19, PT, PT, R19, 0x1, RZ ;  /* 0x0000000113130810 */ /* 0x000fe40007ffe0ff */
[----:B------:R-:W-:-:S03]  /*36d0*/  ISETP.NE.AND P0, PT, R9, UR4, PT ;  /* 0x0000000409007c0c */ /* 0x000fc6000bf05270 */
[----:B------:R-:W-:-:S04]  /*36e0*/  IMAD.MOV.U32 R10, RZ, RZ, R19 ;  /* 0x000000ffff0a7224 */ /* 0x000fc800078e0013 */
[----:B------:R-:W-:Y:S01]  /*36f0*/  @!P1 IMAD.MOV R10, RZ, RZ, -R10 ;  /* 0x000000ffff0a9224 */ /* 0x000fe200078e0a0a */
[----:B------:R-:W-:-:S05]  /*3700*/  @!P2 LOP3.LUT R10, RZ, R13, RZ, 0x33, !PT ;  /* 0x0000000dff0aa212 */ /* 0x000fca00078e33ff */
[----:B------:R-:W-:Y:S05]  /*3710*/  @P0 BRA `(.L_x_3) ;  /* 0xffffffe400600947 */ /* 0x000fea000383ffff */
.L_x_2:
[----:B------:R-:W-:-:S13]  /*3720*/  ISETP.NE.AND P0, PT, R16, RZ, PT ;  /* 0x000000ff1000720c */ /* 0x000fda0003f05270 */
[----:B------:R-:W-:Y:S05]  /*3730*/  @!P0 BRA `(.L_x_1) ;  /* 0x0000001400d88947 */ /* 0x000fea0003800000 */
[----:B------:R-:W0:Y:S01]  /*3740*/  LDCU UR4, c[0x0][0x3b8] ;  /* 0x00007700ff0477ac */ /* 0x000e220008000800 */
[----:B------:R-:W-:Y:S01]  /*3750*/  ISETP.GE.U32.AND P0, PT, R16, 0x4, PT ;  /* 0x000000041000780c */ /* 0x000fe20003f06070 */
[----:B0-----:R-:W-:-:S04]  /*3760*/  ULOP3.LUT UR5, UR4, 0x3, URZ, 0xc0, !UPT ;  /* 0x0000000304057892 */ /* 0x001fc8000f8ec0ff */
[----:B------:R-:W-:-:S08]  /*3770*/  UISETP.NE.AND UP0, UPT, UR5, URZ, UPT ;  /* 0x000000ff0500728c */ /* 0x000fd0000bf05270 */
        /* <DEDUP_REMOVED lines=12> */
[----:B0-----:R-:W-:-:S02]  /*3840*/  VIADD R4, R8, 0xffffffe ;  /* 0x0ffffffe08047836 */ /* 0x001fc40000000000 */
[----:B------:R-:W-:-:S04]  /*3850*/  IMAD.MOV R8, RZ, RZ, -R17 ;  /* 0x000000ffff087224 */ /* 0x000fc800078e0a11 */
[----:B------:R0:W2:Y:S02]  /*3860*/  F2I.FTZ.U32.TRUNC.NTZ R5, R4 ;  /* 0x0000000400057305 */ /* 0x0000a4000021f000 */
[----:B0-----:R-:W-:Y:S01]  /*3870*/  MOV R4, RZ ;  /* 0x000000ff00047202 */ /* 0x001fe20000000f00 */
[----:B--2---:R-:W-:-:S04]  /*3880*/  IMAD.MOV R9, RZ, RZ, -R5 ;  /* 0x000000ffff097224 */ /* 0x004fc800078e0a05 */
[----:B------:R-:W-:-:S04]  /*3890*/  IMAD R9, R9, R16, RZ ;  /* 0x0000001009097224 */ /* 0x000fc800078e02ff */
[----:B------:R-:W-:Y:S01]  /*38a0*/  IMAD.HI.U32 R5, R5, R9, R4 ;  /* 0x0000000905057227 */ /* 0x000fe200078e0004 */
[----:B------:R-:W-:-:S05]  /*38b0*/  SHF.R.S32.HI R9, RZ, 0x1f, R11 ;  /* 0x0000001fff097819 */ /* 0x000fca000001140b */
        /* <DEDUP_REMOVED lines=28> */
[----:B-1----:R-:W-:-:S07]  /*3a80*/  VIADD R16, R20, 0xffffffe ;  /* 0x0ffffffe14107836 */ /* 0x002fce0000000000 */
[----:B------:R1:W0:Y:S02]  /*3a90*/  F2I.FTZ.U32.TRUNC.NTZ R17, R16 ;  /* 0x0000001000117305 */ /* 0x000224000021f000 */
[----:B-1----:R-:W-:Y:S02]  /*3aa0*/  HFMA2 R16, -RZ, RZ, 0, 0 ;  /* 0x00000000ff107431 */ /* 0x002fe400000001ff */
[----:B0-----:R-:W-:-:S04]  /*3ab0*/  IMAD.MOV R19, RZ, RZ, -R17 ;  /* 0x000000ffff137224 */ /* 0x001fc800078e0a11 */
        /* <DEDUP_REMOVED lines=11> */
[----:B------:R0:W1:Y:S01]  /*3b70*/  F2I.FTZ.U32.TRUNC.NTZ R17, R16 ;  /* 0x0000001000117305 */ /* 0x000062000021f000 */
[----:B------:R-:W-:-:S04]  /*3b80*/  IABS R18, R15 ;  /* 0x0000000f00127213 */ /* 0x000fc80000000000 */
[----:B------:R-:W-:Y:S01]  /*3b90*/  IADD3 R18, PT, PT, RZ, -R18, RZ ;  /* 0x80000012ff127210 */ /* 0x000fe20007ffe0ff */
[----:B0-----:R-:W-:-:S05]  /*3ba0*/  IMAD.MOV.U32 R16, RZ, RZ, RZ ;  /* 0x000000ffff107224 */ /* 0x001fca00078e00ff */
[----:B------:R-:W-:-:S05]  /*3bb0*/  @P0 VIADD R19, R19, 0x1 ;  /* 0x0000000113130836 */ /* 0x000fca0000000000 */
[----:B------:R-:W-:Y:S01]  /*3bc0*/  MOV R10, R19 ;  /* 0x00000013000a7202 */ /* 0x000fe20000000f00 */
[----:B-1----:R-:W-:-:S04]  /*3bd0*/  IMAD.MOV R19, RZ, RZ, -R17 ;  /* 0x000000ffff137224 */ /* 0x002fc800078e0a11 */
[----:B------:R-:W-:Y:S01]  /*3be0*/  @!P1 IMAD.MOV R10, RZ, RZ, -R10 ;  /* 0x000000ffff0a9224 */ /* 0x000fe200078e0a0a */
[----:B------:R-:W-:Y:S01]  /*3bf0*/  @!P2 LOP3.LUT R10, RZ, R13, RZ, 0x33, !PT ;  /* 0x0000000dff0aa212 */ /* 0x000fe200078e33ff */
[----:B------:R-:W-:-:S03]  /*3c00*/  IMAD R13, R19, R12, RZ ;  /* 0x0000000c130d7224 */ /* 0x000fc600078e02ff */
[----:B------:R-:W-:Y:S01]  /*3c10*/  IABS R14, R10 ;  /* 0x0000000a000e7213 */ /* 0x000fe20000000000 */
[----:B------:R-:W-:Y:S01]  /*3c20*/  IMAD.HI.U32 R17, R17, R13, R16 ;  /* 0x0000000d11117227 */ /* 0x000fe200078e0010 */
[----:B------:R-:W-:-:S03]  /*3c30*/  ISETP.GE.AND P2, PT, R10, RZ, PT ;  /* 0x000000ff0a00720c */ /* 0x000fc60003f46270 */
        /* <DEDUP_REMOVED lines=16> */
[----:B------:R-:W-:-:S04]  /*3d40*/  VIADD R11, R11, 0xfffffffc ;  /* 0xfffffffc0b0b7836 */ /* 0x000fc80000000000 */
[----:B------:R-:W-:Y:S01]  /*3d50*/  IMAD.WIDE.U32 R6, R11, 0x4, R6 ;  /* 0x000000040b067825 */ /* 0x000fe200078e0006 */
        /* <DEDUP_REMOVED lines=11> */
[----:B-1----:R-:W-:Y:S01]  /*3e10*/  IMAD.MOV.U32 R16, RZ, RZ, RZ ;  /* 0x000000ffff107224 */ /* 0x002fe200078e00ff */
[----:B0-----:R-:W-:-:S05]  /*3e20*/  IADD3 R19, PT, PT, RZ, -R17, RZ ;  /* 0x80000011ff137210 */ /* 0x001fca0007ffe0ff */
[----:B------:R-:W-:-:S04]  /*3e30*/  IMAD R19, R19, R18, RZ ;  /* 0x0000001213137224 */ /* 0x000fc800078e02ff */
[----:B------:R-:W-:-:S04]  /*3e40*/  IMAD.HI.U32 R17, R17, R19, R16 ;  /* 0x0000001311117227 */ /* 0x000fc800078e0010 */
[----:B------:R-:W-:Y:S02]  /*3e50*/  IMAD.MOV R16, RZ, RZ, -R22 ;  /* 0x000000ffff107224 */ /* 0x000fe400078e0a16 */
[----:B------:R-:W-:-:S04]  /*3e60*/  IMAD.HI.U32 R19, R17, R14, RZ ;  /* 0x0000000e11137227 */ /* 0x000fc800078e00ff */
[----:B------:R-:W-:Y:S02]  /*3e70*/  IMAD R17, R19, R16, R14 ;  /* 0x0000001013117224 */ /* 0x000fe400078e020e */
[----:B------:R-:W-:-:S03]  /*3e80*/  VIADD R16, R21, 0xffffffe ;  /* 0x0ffffffe15107836 */ /* 0x000fc60000000000 */
[----:B------:R-:W-:-:S13]  /*3e90*/  ISETP.GT.U32.AND P2, PT, R18, R17, PT ;  /* 0x000000111200720c */ /* 0x000fda0003f44070 */
[-C--:B------:R-:W-:Y:S01]  /*3ea0*/  @!P2 IADD3 R17, PT, PT, R17, -R18.reuse, RZ ;  /* 0x800000121111a210 */ /* 0x080fe20007ffe0ff */
[----:B------:R-:W-:Y:S01]  /*3eb0*/  @!P2 VIADD R19, R19, 0x1 ;  /* 0x000000011313a836 */ /* 0x000fe20000000000 */
[----:B------:R-:W-:Y:S02]  /*3ec0*/  ISETP.NE.AND P2, PT, R9, RZ, PT ;  /* 0x000000ff0900720c */ /* 0x000fe40003f45270 */
[----:B------:R-:W-:Y:S02]  /*3ed0*/  ISETP.GE.U32.AND P0, PT, R17, R18, PT ;  /* 0x000000121100720c */ /* 0x000fe40003f06070 */
[----:B------:R0:W1:Y:S01]  /*3ee0*/  F2I.FTZ.U32.TRUNC.NTZ R17, R16 ;  /* 0x0000001000117305 */ /* 0x000062000021f000 */
[----:B------:R-:W-:-:S05]  /*3ef0*/  IABS R18, R15 ;  /* 0x0000000f00127213 */ /* 0x000fca0000000000 */
[----:B------:R-:W-:Y:S02]  /*3f00*/  IMAD.MOV R18, RZ, RZ, -R18 ;  /* 0x000000ffff127224 */ /* 0x000fe400078e0a12 */
[----:B0-----:R-:W-:-:S03]  /*3f10*/  IMAD.MOV.U32 R16, RZ, RZ, RZ ;  /* 0x000000ffff107224 */ /* 0x001fc600078e00ff */
        /* <DEDUP_REMOVED lines=21> */
[----:B------:R-:W2:Y:S04]  /*4070*/  LDG.E R13, desc[UR6][R12.64] ;  /* 0x000000060c0d7981 */ /* 0x000ea8000c1e1900 */
[----:B------:R-:W3:Y:S01]  /*4080*/  LDG.E R8, desc[UR6][R6.64] ;  /* 0x0000000606087981 */ /* 0x000ee2000c1e1900 */
[-C--:B--2---:R-:W-:Y:S02]  /*4090*/  IABS R16, R13.reuse ;  /* 0x0000000d00107213 */ /* 0x084fe40000000000 */
[----:B------:R-:W-:-:S02]  /*40a0*/  IABS R20, R13 ;  /* 0x0000000d00147213 */ /* 0x000fc40000000000 */
[----:B------:R-:W1:Y:S01]  /*40b0*/  I2F.RP R18, R16 ;  /* 0x0000001000127306 */ /* 0x000e620000209400 */
[----:B---3--:R-:W-:Y:S02]  /*40c0*/  IABS R12, R8 ;  /* 0x00000008000c7213 */ /* 0x008fe40000000000 */
[----:B------:R-:W-:-:S04]  /*40d0*/  LOP3.LUT R10, R10, R13, RZ, 0x3c, !PT ;  /* 0x0000000d0a0a7212 */ /* 0x000fc800078e3cff */
[----:B------:R-:W-:Y:S01]  /*40e0*/  ISETP.GE.AND P1, PT, R10, RZ, PT ;  /* 0x000000ff0a00720c */ /* 0x000fe20003f26270 */
[----:B0-----:R-:W0:Y:S08]  /*40f0*/  I2F.RP R17, R12 ;  /* 0x0000000c00117306 */ /* 0x001e300000209400 */
[----:B-1----:R-:W1:Y:S08]  /*4100*/  MUFU.RCP R18, R18 ;  /* 0x0000001200127308 */ /* 0x002e700000001000 */
[----:B0-----:R-:W-:Y:S01]  /*4110*/  MUFU.RCP R17, R17 ;  /* 0x0000001100117308 */ /* 0x001fe20000001000 */
[----:B-1----:R-:W-:-:S07]  /*4120*/  IADD3 R14, PT, PT, R18, 0xffffffe, RZ ;  /* 0x0ffffffe120e7810 */ /* 0x002fce0007ffe0ff */
[----:B------:R0:W1:Y:S02]  /*4130*/  F2I.FTZ.U32.TRUNC.NTZ R15, R14 ;  /* 0x0000000e000f7305 */ /* 0x000064000021f000 */
[----:B0-----:R-:W-:Y:S02]  /*4140*/  IMAD.MOV.U32 R14, RZ, RZ, RZ ;  /* 0x000000ffff0e7224 */ /* 0x001fe400078e00ff */
[----:B-1----:R-:W-:-:S04]  /*4150*/  IMAD.MOV R19, RZ, RZ, -R15 ;  /* 0x000000ffff137224 */ /* 0x002fc800078e0a0f */
[----:B------:R-:W-:-:S04]  /*4160*/  IMAD R19, R19, R16, RZ ;  /* 0x0000001013137224 */ /* 0x000fc800078e02ff */
[----:B------:R-:W-:Y:S01]  /*4170*/  IMAD.HI.U32 R18, R15, R19, R14 ;  /* 0x000000130f127227 */ /* 0x000fe200078e000e */
[----:B------:R-:W-:-:S05]  /*4180*/  IADD3 R14, PT, PT, RZ, -R20, RZ ;  /* 0x80000014ff0e7210 */ /* 0x000fca0007ffe0ff */
[----:B------:R-:W-:-:S04]  /*4190*/  IMAD.HI.U32 R18, R18, R9, RZ ;  /* 0x0000000912127227 */ /* 0x000fc800078e00ff */
[----:B------:R-:W-:Y:S02]  /*41a0*/  IMAD R9, R18, R14, R9 ;  /* 0x0000000e12097224 */ /* 0x000fe400078e0209 */
[----:B------:R-:W-:-:S03]  /*41b0*/  VIADD R14, R17, 0xffffffe ;  /* 0x0ffffffe110e7836 */ /* 0x000fc60000000000 */
[----:B------:R-:W-:Y:S01]  /*41c0*/  ISETP.GT.U32.AND P2, PT, R16, R9, PT ;  /* 0x000000091000720c */ /* 0x000fe20003f44070 */
[----:B------:R0:W1:Y:S02]  /*41d0*/  F2I.FTZ.U32.TRUNC.NTZ R15, R14 ;  /* 0x0000000e000f7305 */ /* 0x000064000021f000 */
[----:B0-----:R-:W-:-:S10]  /*41e0*/  HFMA2 R14, -RZ, RZ, 0, 0 ;  /* 0x00000000ff0e7431 */ /* 0x001fd400000001ff */
[----:B------:R-:W-:Y:S01]  /*41f0*/  @!P2 IMAD.IADD R9, R9, 0x1, -R16 ;  /* 0x000000010909a824 */ /* 0x000fe200078e0a10 */
[----:B------:R-:W-:Y:S02]  /*4200*/  @!P2 IADD3 R18, PT, PT, R18, 0x1, RZ ;  /* 0x000000011212a810 */ /* 0x000fe40007ffe0ff */
[----:B------:R-:W-:Y:S02]  /*4210*/  ISETP.NE.AND P2, PT, R13, RZ, PT ;  /* 0x000000ff0d00720c */ /* 0x000fe40003f45270 */
[----:B------:R-:W-:Y:S02]  /*4220*/  ISETP.GE.U32.AND P0, PT, R9, R16, PT ;  /* 0x000000100900720c */ /* 0x000fe40003f06070 */
[----:B-1----:R-:W-:Y:S02]  /*4230*/  IADD3 R17, PT, PT, RZ, -R15, RZ ;  /* 0x8000000fff117210 */ /* 0x002fe40007ffe0ff */
[----:B------:R-:W-:-:S05]  /*4240*/  IABS R16, R8 ;  /* 0x0000000800107213 */ /* 0x000fca0000000000 */
[----:B------:R-:W-:-:S04]  /*4250*/  IMAD.MOV R16, RZ, RZ, -R16 ;  /* 0x000000ffff107224 */ /* 0x000fc800078e0a10 */
[----:B------:R-:W-:-:S04]  /*4260*/  @P0 VIADD R18, R18, 0x1 ;  /* 0x0000000112120836 */ /* 0x000fc80000000000 */
[----:B------:R-:W-:-:S04]  /*4270*/  IMAD.MOV.U32 R9, RZ, RZ, R18 ;  /* 0x000000ffff097224 */ /* 0x000fc800078e0012 */
        /* <DEDUP_REMOVED lines=17> */
[----:B------:R-:W2:Y:S02]  /*4390*/  LDG.E R6, desc[UR6][R6.64] ;  /* 0x0000000606067981 */ /* 0x000ea4000c1e1900 */
        /* <DEDUP_REMOVED lines=20> */
[----:B------:R-:W-:-:S05]  /*44e0*/  @P0 VIADD R13, R13, 0x1 ;  /* 0x000000010d0d0836 */ /* 0x000fca0000000000 */
[----:B------:R-:W-:-:S05]  /*44f0*/  MOV R10, R13 ;  /* 0x0000000d000a7202 */ /* 0x000fca0000000f00 */
[----:B------:R-:W-:Y:S01]  /*4500*/  @!P1 IMAD.MOV R10, RZ, RZ, -R10 ;  /* 0x000000ffff0a9224 */ /* 0x000fe200078e0a0a */
[----:B------:R-:W-:-:S07]  /*4510*/  @!P2 LOP3.LUT R10, RZ, R6, RZ, 0x33, !PT ;  /* 0x00000006ff0aa212 */ /* 0x000fce00078e33ff */
.L_x_4:
[----:B------:R-:W-:Y:S05]  /*4520*/  BRA.U !UP0, `(.L_x_1) ;  /* 0x00000009085c7547 */ /* 0x000fea000b800000 */
[----:B------:R-:W-:Y:S02]  /*4530*/  UISETP.NE.AND UP0, UPT, UR5, 0x1, UPT ;  /* 0x000000010500788c */ /* 0x000fe4000bf05270 */
[----:B------:R-:W-:-:S04]  /*4540*/  ULOP3.LUT UR4, UR4, 0x1, URZ, 0xc0, !UPT ;  /* 0x0000000104047892 */ /* 0x000fc8000f8ec0ff */
[----:B------:R-:W-:-:S03]  /*4550*/  UISETP.NE.U32.AND UP1, UPT, UR4, 0x1, UPT ;  /* 0x000000010400788c */ /* 0x000fc6000bf25070 */
[----:B------:R-:W-:Y:S08]  /*4560*/  BRA.U !UP0, `(.L_x_5) ;  /* 0x0000000508c07547 */ /* 0x000ff0000b800000 */
        /* <DEDUP_REMOVED lines=12> */
[----:B------:R-:W-:-:S05]  /*4630*/  IADD3 R13, PT, PT, RZ, -R17, RZ ;  /* 0x80000011ff0d7210 */ /* 0x000fca0007ffe0ff */
[----:B------:R0:W2:Y:S02]  /*4640*/  F2I.FTZ.U32.TRUNC.NTZ R5, R4 ;  /* 0x0000000400057305 */ /* 0x0000a4000021f000 */
[----:B0-----:R-:W-:Y:S01]  /*4650*/  IMAD.MOV.U32 R4, RZ, RZ, RZ ;  /* 0x000000ffff047224 */ /* 0x001fe200078e00ff */
[----:B--2---:R-:W-:-:S05]  /*4660*/  IADD3 R15, PT, PT, RZ, -R5, RZ ;  /* 0x80000005ff0f7210 */ /* 0x004fca0007ffe0ff */
[----:B------:R-:W-:-:S04]  /*4670*/  IMAD R15, R15, R14, RZ ;  /* 0x0000000e0f0f7224 */ /* 0x000fc800078e02ff */
[----:B------:R-:W-:-:S06]  /*4680*/  IMAD.HI.U32 R5, R5, R15, R4 ;  /* 0x0000000f05057227 */ /* 0x000fcc00078e0004 */
[----:B------:R-:W-:-:S04]  /*4690*/  IMAD.HI.U32 R5, R5, R12, RZ ;  /* 0x0000000c05057227 */ /* 0x000fc800078e00ff */
[----:B------:R-:W-:Y:S01]  /*46a0*/  IMAD R5, R5, R13, R12 ;  /* 0x0000000d05057224 */ /* 0x000fe200078e020c */
[----:B------:R-:W-:-:S04]  /*46b0*/  SHF.R.S32.HI R13, RZ, 0x1f, R11 ;  /* 0x0000001fff0d7819 */ /* 0x000fc8000001140b */
        /* <DEDUP_REMOVED lines=8> */
[C---:B-1----:R-:W-:Y:S02]  /*4740*/  LEA R4, P2, R14.reuse, UR4, 0x2 ;  /* 0x000000040e047c11 */ /* 0x042fe4000f8410ff */
        /* <DEDUP_REMOVED lines=19> */
[----:B-1----:R-:W-:Y:S02]  /*4880*/  HFMA2 R14, -RZ, RZ, 0, 0 ;  /* 0x00000000ff0e7431 */ /* 0x002fe400000001ff */
[----:B0-----:R-:W-:-:S04]  /*4890*/  IMAD.MOV R17, RZ, RZ, -R15 ;  /* 0x000000ffff117224 */ /* 0x001fc800078e0a0f */
[----:B------:R-:W-:-:S04]  /*48a0*/  IMAD R17, R17, R16, RZ ;  /* 0x0000001011117224 */ /* 0x000fc800078e02ff */
[----:B------:R-:W-:-:S04]  /*48b0*/  IMAD.HI.U32 R15, R15, R17, R14 ;  /* 0x000000110f0f7227 */ /* 0x000fc800078e000e */
[----:B------:R-:W-:Y:S02]  /*48c0*/  IMAD.MOV R14, RZ, RZ, -R20 ;  /* 0x000000ffff0e7224 */ /* 0x000fe400078e0a14 */
[----:B------:R-:W-:-:S04]  /*48d0*/  IMAD.HI.U32 R17, R15, R12, RZ ;  /* 0x0000000c0f117227 */ /* 0x000fc800078e00ff */
[----:B------:R-:W-:Y:S02]  /*48e0*/  IMAD R15, R17, R14, R12 ;  /* 0x0000000e110f7224 */ /* 0x000fe400078e020c */
[----:B------:R-:W-:-:S03]  /*48f0*/  VIADD R14, R19, 0xffffffe ;  /* 0x0ffffffe130e7836 */ /* 0x000fc60000000000 */
[----:B------:R-:W-:-:S13]  /*4900*/  ISETP.GT.U32.AND P2, PT, R16, R15, PT ;  /* 0x0000000f1000720c */ /* 0x000fda0003f44070 */
[-C--:B------:R-:W-:Y:S02]  /*4910*/  @!P2 IADD3 R15, PT, PT, R15, -R16.reuse, RZ ;  /* 0x800000100f0fa210 */ /* 0x080fe40007ffe0ff */
[----:B------:R-:W-:Y:S02]  /*4920*/  @!P2 IADD3 R17, PT, PT, R17, 0x1, RZ ;  /* 0x000000011111a810 */ /* 0x000fe40007ffe0ff */
[----:B------:R-:W-:Y:S02]  /*4930*/  ISETP.GE.U32.AND P0, PT, R15, R16, PT ;  /* 0x000000100f00720c */ /* 0x000fe40003f06070 */
[----:B------:R0:W1:Y:S01]  /*4940*/  F2I.FTZ.U32.TRUNC.NTZ R15, R14 ;  /* 0x0000000e000f7305 */ /* 0x000062000021f000 */
[----:B------:R-:W-:Y:S02]  /*4950*/  ISETP.NE.AND P2, PT, R9, RZ, PT ;  /* 0x000000ff0900720c */ /* 0x000fe40003f45270 */
[----:B------:R-:W-:-:S05]  /*4960*/  IABS R16, R13 ;  /* 0x0000000d00107213 */ /* 0x000fca0000000000 */
[----:B------:R-:W-:Y:S02]  /*4970*/  IMAD.MOV R16, RZ, RZ, -R16 ;  /* 0x000000ffff107224 */ /* 0x000fe400078e0a10 */
[----:B0-----:R-:W-:Y:S02]  /*4980*/  HFMA2 R14, -RZ, RZ, 0, 0 ;  /* 0x00000000ff0e7431 */ /* 0x001fe400000001ff */
[----:B------:R-:W-:-:S05]  /*4990*/  @P0 VIADD R17, R17, 0x1 ;  /* 0x0000000111110836 */ /* 0x000fca0000000000 */
[----:B------:R-:W-:Y:S01]  /*49a0*/  MOV R10, R17 ;  /* 0x00000011000a7202 */ /* 0x000fe20000000f00 */
[----:B-1----:R-:W-:-:S03]  /*49b0*/  IMAD.MOV R17, RZ, RZ, -R15 ;  /* 0x000000ffff117224 */ /* 0x002fc600078e0a0f */
[----:B------:R-:W-:Y:S02]  /*49c0*/  @!P1 IADD3 R10, PT, PT, -R10, RZ, RZ ;  /* 0x000000ff0a0a9210 */ /* 0x000fe40007ffe1ff */
[----:B------:R-:W-:Y:S01]  /*49d0*/  @!P2 LOP3.LUT R10, RZ, R9, RZ, 0x33, !PT ;  /* 0x00000009ff0aa212 */ /* 0x000fe200078e33ff */
[----:B------:R-:W-:-:S03]  /*49e0*/  IMAD R9, R17, R8, RZ ;  /* 0x0000000811097224 */ /* 0x000fc600078e02ff */
[----:B------:R-:W-:Y:S01]  /*49f0*/  IABS R12, R10 ;  /* 0x0000000a000c7213 */ /* 0x000fe20000000000 */
[----:B------:R-:W-:Y:S01]  /*4a00*/  IMAD.HI.U32 R14, R15, R9, R14 ;  /* 0x000000090f0e7227 */ /* 0x000fe200078e000e */
[----:B------:R-:W-:Y:S02]  /*4a10*/  MOV R15, R16 ;  /* 0x00000010000f7202 */ /* 0x000fe40000000f00 */
[----:B------:R-:W-:Y:S01]  /*4a20*/  ISETP.GE.AND P2, PT, R10, RZ, PT ;  /* 0x000000ff0a00720c */ /* 0x000fe20003f46270 */
        /* <DEDUP_REMOVED lines=19> */
[----:B0-----:R-:W-:-:S06]  /*4b60*/  IADD3 R12, PT, PT, R8, 0xffffffe, RZ ;  /* 0x0ffffffe080c7810 */ /* 0x001fcc0007ffe0ff */
[----:B------:R0:W1:Y:S02]  /*4b70*/  F2I.FTZ.U32.TRUNC.NTZ R13, R12 ;  /* 0x0000000c000d7305 */ /* 0x000064000021f000 */
[----:B0-----:R-:W-:Y:S02]  /*4b80*/  HFMA2 R12, -RZ, RZ, 0, 0 ;  /* 0x00000000ff0c7431 */ /* 0x001fe400000001ff */
[----:B-1----:R-:W-:-:S04]  /*4b90*/  IMAD.MOV R17, RZ, RZ, -R13 ;  /* 0x000000ffff117224 */ /* 0x002fc800078e0a0d */
        /* <DEDUP_REMOVED lines=9> */
[----:B------:R-:W-:-:S05]  /*4c30*/  @P0 IADD3 R4, PT, PT, R4, 0x1, RZ ;  /* 0x0000000104040810 */ /* 0x000fca0007ffe0ff */
[----:B------:R-:W-:Y:S01]  /*4c40*/  @!P1 IMAD.MOV R4, RZ, RZ, -R4 ;  /* 0x000000ffff049224 */ /* 0x000fe200078e0a04 */
[----:B------:R-:W-:-:S04]  /*4c50*/  @!P2 LOP3.LUT R4, RZ, R7, RZ, 0x33, !PT ;  /* 0x00000007ff04a212 */ /* 0x000fc800078e33ff */
[----:B------:R-:W-:-:S07]  /*4c60*/  MOV R10, R4 ;  /* 0x00000004000a7202 */ /* 0x000fce0000000f00 */
.L_x_5:
[----:B------:R-:W-:Y:S05]  /*4c70*/  BRA.U UP1, `(.L_x_1) ;  /* 0x0000000101887547 */ /* 0x000fea000b800000 */
[----:B------:R-:W0:Y:S01]  /*4c80*/  LDC.64 R4, c[0x0][0x3a0] ;  /* 0x0000e800ff047b82 */ /* 0x000e220000000a00 */
[----:B------:R-:W-:Y:S01]  /*4c90*/  VIADD R7, R11, 0xffffffff ;  /* 0xffffffff0b077836 */ /* 0x000fe20000000000 */
[----:B------:R-:W-:Y:S01]  /*4ca0*/  IABS R14, R10 ;  /* 0x0000000a000e7213 */ /* 0x000fe20000000000 */
[----:B------:R-:W1:Y:S02]  /*4cb0*/  LDCU.64 UR4, c[0x0][0x3a8] ;  /* 0x00007500ff0477ac */ /* 0x000e640008000a00 */
[----:B0-----:R-:W-:-:S06]  /*4cc0*/  IMAD.WIDE.U32 R4, R7, 0x4, R4 ;  /* 0x0000000407047825 */ /* 0x001fcc00078e0004 */
[----:B------:R-:W2:Y:S01]  /*4cd0*/  LDG.E R4, desc[UR6][R4.64] ;  /* 0x0000000604047981 */ /* 0x000ea2000c1e1900 */
[----:B------:R-:W-:Y:S02]  /*4ce0*/  ISETP.GE.AND P1, PT, R10, RZ, PT ;  /* 0x000000ff0a00720c */ /* 0x000fe40003f26270 */
[-C--:B--2---:R-:W-:Y:S02]  /*4cf0*/  IABS R12, R4.reuse ;  /* 0x00000004000c7213 */ /* 0x084fe40000000000 */
[----:B------:R-:W-:Y:S02]  /*4d00*/  IABS R5, R4 ;  /* 0x0000000400057213 */ /* 0x000fe40000000000 */
[----:B------:R-:W0:Y:S03]  /*4d10*/  I2F.RP R8, R12 ;  /* 0x0000000c00087306 */ /* 0x000e260000209400 */
[----:B------:R-:W-:-:S05]  /*4d20*/  IMAD.MOV R5, RZ, RZ, -R5 ;  /* 0x000000ffff057224 */ /* 0x000fca00078e0a05 */
[----:B0-----:R-:W0:Y:S02]  /*4d30*/  MUFU.RCP R8, R8 ;  /* 0x0000000800087308 */ /* 0x001e240000001000 */
[----:B0-----:R-:W-:-:S06]  /*4d40*/  IADD3 R6, PT, PT, R8, 0xffffffe, RZ ;  /* 0x0ffffffe08067810 */ /* 0x001fcc0007ffe0ff */
[----:B------:R0:W2:Y:S02]  /*4d50*/  F2I.FTZ.U32.TRUNC.NTZ R7, R6 ;  /* 0x0000000600077305 */ /* 0x0000a4000021f000 */
[----:B0-----:R-:W-:Y:S02]  /*4d60*/  HFMA2 R6, -RZ, RZ, 0, 0 ;  /* 0x00000000ff067431 */ /* 0x001fe400000001ff */
[----:B--2---:R-:W-:-:S04]  /*4d70*/  IMAD.MOV R9, RZ, RZ, -R7 ;  /* 0x000000ffff097224 */ /* 0x004fc800078e0a07 */
[----:B------:R-:W-:-:S04]  /*4d80*/  IMAD R9, R9, R12, RZ ;  /* 0x0000000c09097224 */ /* 0x000fc800078e02ff */
[----:B------:R-:W-:Y:S01]  /*4d90*/  IMAD.HI.U32 R7, R7, R9, R6 ;  /* 0x0000000907077227 */ /* 0x000fe200078e0006 */
[----:B------:R-:W-:-:S05]  /*4da0*/  SHF.R.S32.HI R9, RZ, 0x1f, R11 ;  /* 0x0000001fff097819 */ /* 0x000fca000001140b */
[----:B------:R-:W-:-:S04]  /*4db0*/  IMAD.HI.U32 R7, R7, R14, RZ ;  /* 0x0000000e07077227 */ /* 0x000fc800078e00ff */
[----:B------:R-:W-:-:S05]  /*4dc0*/  IMAD R7, R7, R5, R14 ;  /* 0x0000000507077224 */ /* 0x000fca00078e020e */
[----:B------:R-:W-:-:S13]  /*4dd0*/  ISETP.GT.U32.AND P0, PT, R12, R7, PT ;  /* 0x000000070c00720c */ /* 0x000fda0003f04070 */
[----:B------:R-:W-:Y:S02]  /*4de0*/  @!P0 IADD3 R7, PT, PT, R7, -R12, RZ ;  /* 0x8000000c07078210 */ /* 0x000fe40007ffe0ff */
[----:B------:R-:W-:Y:S02]  /*4df0*/  ISETP.NE.AND P0, PT, R4, RZ, PT ;  /* 0x000000ff0400720c */ /* 0x000fe40003f05270 */
[----:B------:R-:W-:-:S13]  /*4e00*/  ISETP.GT.U32.AND P2, PT, R12, R7, PT ;  /* 0x000000070c00720c */ /* 0x000fda0003f44070 */
[----:B------:R-:W-:Y:S01]  /*4e10*/  @!P2 IMAD.IADD R7, R7, 0x1, -R12 ;  /* 0x000000010707a824 */ /* 0x000fe200078e0a0c */
[----:B------:R-:W-:-:S04]  /*4e20*/  IADD3 R11, P2, PT, R0, R11, RZ ;  /* 0x0000000b000b7210 */ /* 0x000fc80007f5e0ff */
[----:B------:R-:W-:Y:S02]  /*4e30*/  MOV R5, R7 ;  /* 0x0000000700057202 */ /* 0x000fe40000000f00 */
[----:B------:R-:W-:Y:S02]  /*4e40*/  LEA.HI.X.SX32 R8, R0, R9, 0x1, P2 ;  /* 0x0000000900087211 */ /* 0x000fe400010f0eff */
[C---:B-1----:R-:W-:Y:S01]  /*4e50*/  LEA R6, P2, R11.reuse, UR4, 0x2 ;  /* 0x000000040b067c11 */ /* 0x042fe2000f8410ff */
[----:B------:R-:W-:Y:S01]  /*4e60*/  @!P1 IMAD.MOV R5, RZ, RZ, -R5 ;  /* 0x000000ffff059224 */ /* 0x000fe200078e0a05 */
[----:B------:R-:W-:Y:S02]  /*4e70*/  @!P0 LOP3.LUT R5, RZ, R4, RZ, 0x33, !PT ;  /* 0x00000004ff058212 */ /* 0x000fe400078e33ff */
[----:B------:R-:W-:-:S05]  /*4e80*/  LEA.HI.X R7, R11, UR5, R8, 0x2, P2 ;  /* 0x000000050b077c11 */ /* 0x000fca00090f1408 */
[----:B------:R0:W-:Y:S04]  /*4e90*/  STG.E desc[UR6][R6.64+-0x4], R5 ;  /* 0xfffffc0506007986 */ /* 0x0001e8000c101906 */
.L_x_1:
[----:B0-----:R-:W0:Y:S01]  /*4ea0*/  LDC R6, c[0x0][0x3b8] ;  /* 0x0000ee00ff067b82 */ /* 0x001e220000000800 */
[----:B------:R-:W1:Y:S01]  /*4eb0*/  LDCU.64 UR8, c[0x0][0x398] ;  /* 0x00007300ff0877ac */ /* 0x000e620008000a00 */
[----:B------:R-:W2:Y:S06]  /*4ec0*/  LDCU UR4, c[0x0][0x390] ;  /* 0x00007200ff0477ac */ /* 0x000eac0008000800 */
[----:B------:R-:W3:Y:S08]  /*4ed0*/  LDC.64 R18, c[0x0][0x3b0] ;  /* 0x0000ec00ff127b82 */ /* 0x000ef00000000a00 */
[----:B------:R-:W4:Y:S01]  /*4ee0*/  LDC.64 R16, c[0x0][0x3a8] ;  /* 0x0000ea00ff107b82 */ /* 0x000f220000000a00 */
[----:B-1----:R-:W-:-:S02]  /*4ef0*/  LEA R20, P0, R2, UR8, 0x4 ;  /* 0x0000000802147c11 */ /* 0x002fc4000f8020ff */
[----:B--2---:R-:W-:Y:S02]  /*4f00*/  IADD3 R5, PT, PT, R0, UR4, RZ ;  /* 0x0000000400057c10 */ /* 0x004fe4000fffe0ff */
[----:B0-----:R-:W-:Y:S02]  /*4f10*/  ISETP.GE.AND P1, PT, R6, 0x1, PT ;  /* 0x000000010600780c */ /* 0x001fe40003f26270 */
[----:B------:R-:W-:Y:S01]  /*4f20*/  LEA.HI.X R21, R2, UR9, R3, 0x4, P0 ;  /* 0x0000000902157c11 */ /* 0x000fe200080f2403 */
[----:B---3--:R-:W-:-:S04]  /*4f30*/  IMAD.WIDE R18, R5, 0x4, R18 ;  /* 0x0000000405127825 */ /* 0x008fc800078e0212 */
[----:B----4-:R-:W-:-:S06]  /*4f40*/  IMAD.WIDE R16, R5, 0x4, R16 ;  /* 0x0000000405107825 */ /* 0x010fcc00078e0210 */
[----:B------:R-:W-:Y:S05]  /*4f50*/  @!P1 BRA `(.L_x_6) ;  /* 0x0000001400d09947 */ /* 0x000fea0003800000 */
[C---:B------:R-:W-:Y:S01]  /*4f60*/  LOP3.LUT R3, R6.reuse, 0x7, RZ, 0xc0, !PT ;  /* 0x0000000706037812 */ /* 0x040fe200078ec0ff */
[----:B------:R-:W-:Y:S01]  /*4f70*/  IMAD.MOV.U32 R23, RZ, RZ, RZ ;  /* 0x000000ffff177224 */ /* 0x000fe200078e00ff */
[C---:B------:R-:W-:Y:S01]  /*4f80*/  LOP3.LUT R2, R6.reuse, 0xf, RZ, 0xc0, !PT ;  /* 0x0000000f06027812 */ /* 0x040fe200078ec0ff */
[----:B------:R-:W-:Y:S01]  /*4f90*/  UPLOP3.LUT UP0, UPT, UPT, UPT, UPT, 0x80, 0x8 ;  /* 0x000000000008789c */ /* 0x000fe20003f0f070 */
[C---:B------:R-:W-:Y:S01]  /*4fa0*/  LOP3.LUT R4, R6.reuse, 0x7ffffff0, RZ, 0xc0, !PT ;  /* 0x7ffffff006047812 */ /* 0x040fe200078ec0ff */
[----:B------:R-:W-:Y:S01]  /*4fb0*/  VIADD R7, R3, 0xffffffff ;  /* 0xffffffff03077836 */ /* 0x000fe20000000000 */
[----:B------:R-:W-:Y:S02]  /*4fc0*/  LOP3.LUT R5, R6, 0x3, RZ, 0xc0, !PT ;  /* 0x0000000306057812 */ /* 0x000fe400078ec0ff */
[----:B------:R-:W-:Y:S02]  /*4fd0*/  IADD3 R6, PT, PT, R2, -0x1, RZ ;  /* 0xffffffff02067810 */ /* 0x000fe40007ffe0ff */
[----:B------:R-:W-:-:S07]  /*4fe0*/  IADD3 R22, PT, PT, -R4, RZ, RZ ;  /* 0x000000ff04167210 */ /* 0x000fce0007ffe1ff */
.L_x_17:
[----:B0-----:R-:W0:Y:S01]  /*4ff0*/  LDCU UR4, c[0x0][0x3b8] ;  /* 0x00007700ff0477ac */ /* 0x001e220008000800 */
[----:B------:R-:W-:Y:S01]  /*5000*/  IMAD.MOV.U32 R13, RZ, RZ, RZ ;  /* 0x000000ffff0d7224 */ /* 0x000fe200078e00ff */
[----:B------:R-:W-:Y:S02]  /*5010*/  UPLOP3.LUT UP1, UPT, UPT, UPT, UP0, 0x80, 0x8 ;  /* 0x000000000008789c */ /* 0x000fe40003f2f000 */
[----:B0-----:R-:W-:-:S09]  /*5020*/  UISETP.GE.U32.AND UP0, UPT, UR4, 0x10, UPT ;  /* 0x000000100400788c */ /* 0x001fd2000bf06070 */
[----:B------:R-:W-:Y:S05]  /*5030*/  BRA.U !UP0, `(.L_x_7) ;  /* 0x0000000108ac7547 */ /* 0x000fea000b800000 */
[----:B------:R-:W-:Y:S01]  /*5040*/  MOV R13, R0 ;  /* 0x00000000000d7202 */ /* 0x000fe20000000f00 */
[----:B------:R-:W-:-:S07]  /*5050*/  IMAD.MOV.U32 R12, RZ, RZ, R22 ;  /* 0x000000ffff0c7224 */ /* 0x000fce00078e0016 */
.L_x_8:
[----:B------:R-:W0:Y:S08]  /*5060*/  LDC.64 R8, c[0x0][0x3a8] ;  /* 0x0000ea00ff087b82 */ /* 0x000e300000000a00 */
[----:B----4-:R-:W1:Y:S01]  /*5070*/  LDC.64 R10, c[0x0][0x3b0] ;  /* 0x0000ec00ff0a7b82 */ /* 0x010e620000000a00 */
[----:B0-----:R-:W-:-:S05]  /*5080*/  IMAD.WIDE R8, R13, 0x4, R8 ;  /* 0x000000040d087825 */ /* 0x001fca00078e0208 */
[----:B------:R-:W2:Y:S01]  /*5090*/  LDG.E R15, desc[UR6][R8.64] ;  /* 0x00000006080f7981 */ /* 0x000ea2000c1e1900 */
[----:B-1----:R-:W-:-:S05]  /*50a0*/  IMAD.WIDE R10, R13, 0x4, R10 ;  /* 0x000000040d0a7825 */ /* 0x002fca00078e020a */
[----:B--2---:R0:W-:Y:S04]  /*50b0*/  STG.E desc[UR6][R10.64], R15 ;  /* 0x0000000f0a007986 */ /* 0x0041e8000c101906 */
[----:B------:R-:W2:Y:S04]  /*50c0*/  LDG.E R25, desc[UR6][R8.64+0x4] ;  /* 0x0000040608197981 */ /* 0x000ea8000c1e1900 */
[----:B--2---:R1:W-:Y:S04]  /*50d0*/  STG.E desc[UR6][R10.64+0x4], R25 ;  /* 0x000004190a007986 */ /* 0x0043e8000c101906 */
[----:B------:R-:W2:Y:S04]  /*50e0*/  LDG.E R27, desc[UR6][R8.64+0x8] ;  /* 0x00000806081b7981 */ /* 0x000ea8000c1e1900 */
[----:B--2---:R2:W-:Y:S04]  /*50f0*/  STG.E desc[UR6][R10.64+0x8], R27 ;  /* 0x0000081b0a007986 */ /* 0x0045e8000c101906 */
[----:B------:R-:W3:Y:S04]  /*5100*/  LDG.E R29, desc[UR6][R8.64+0xc] ;  /* 0x00000c06081d7981 */ /* 0x000ee8000c1e1900 */
[----:B---3--:R3:W-:Y:S04]  /*5110*/  STG.E desc[UR6][R10.64+0xc], R29 ;  /* 0x00000c1d0a007986 */ /* 0x0087e8000c101906 */
[----:B------:R-:W4:Y:S04]  /*5120*/  LDG.E R14, desc[UR6][R8.64+0x10] ;  /* 0x00001006080e7981 */ /* 0x000f28000c1e1900 */
[----:B----4-:R4:W-:Y:S04]  /*5130*/  STG.E desc[UR6][R10.64+0x10], R14 ;  /* 0x0000100e0a007986 */ /* 0x0109e8000c101906 */
[----:B------:R-:W5:Y:S04]  /*5140*/  LDG.E R24, desc[UR6][R8.64+0x14] ;  /* 0x0000140608187981 */ /* 0x000f68000c1e1900 */
[----:B-----5:R5:W-:Y:S04]  /*5150*/  STG.E desc[UR6][R10.64+0x14], R24 ;  /* 0x000014180a007986 */ /* 0x020be8000c101906 */
[----:B0-----:R-:W2:Y:S04]  /*5160*/  LDG.E R15, desc[UR6][R8.64+0x18] ;  /* 0x00001806080f7981 */ /* 0x001ea8000c1e1900 */
[----:B--2---:R0:W-:Y:S04]  /*5170*/  STG.E desc[UR6][R10.64+0x18], R15 ;  /* 0x0000180f0a007986 */ /* 0x0041e8000c101906 */
[----:B-1----:R-:W2:Y:S04]  /*5180*/  LDG.E R25, desc[UR6][R8.64+0x1c] ;  /* 0x00001c0608197981 */ /* 0x002ea8000c1e1900 */
[----:B--2---:R1:W-:Y:S04]  /*5190*/  STG.E desc[UR6][R10.64+0x1c], R25 ;  /* 0x00001c190a007986 */ /* 0x0043e8000c101906 */
[----:B------:R-:W2:Y:S04]  /*51a0*/  LDG.E R27, desc[UR6][R8.64+0x20] ;  /* 0x00002006081b7981 */ /* 0x000ea8000c1e1900 */
[----:B--2---:R2:W-:Y:S04]  /*51b0*/  STG.E desc[UR6][R10.64+0x20], R27 ;  /* 0x0000201b0a007986 */ /* 0x0045e8000c101906 */
[----:B---3--:R-:W3:Y:S04]  /*51c0*/  LDG.E R29, desc[UR6][R8.64+0x24] ;  /* 0x00002406081d7981 */ /* 0x008ee8000c1e1900 */
[----:B---3--:R3:W-:Y:S04]  /*51d0*/  STG.E desc[UR6][R10.64+0x24], R29 ;  /* 0x0000241d0a007986 */ /* 0x0087e8000c101906 */
[----:B----4-:R-:W4:Y:S04]  /*51e0*/  LDG.E R14, desc[UR6][R8.64+0x28] ;  /* 0x00002806080e7981 */ /* 0x010f28000c1e1900 */
[----:B----4-:R4:W-:Y:S04]  /*51f0*/  STG.E desc[UR6][R10.64+0x28], R14 ;  /* 0x0000280e0a007986 */ /* 0x0109e8000c101906 */
[----:B-----5:R-:W5:Y:S04]  /*5200*/  LDG.E R24, desc[UR6][R8.64+0x2c] ;  /* 0x00002c0608187981 */ /* 0x020f68000c1e1900 */
[----:B-----5:R4:W-:Y:S04]  /*5210*/  STG.E desc[UR6][R10.64+0x2c], R24 ;  /* 0x00002c180a007986 */ /* 0x0209e8000c101906 */
[----:B0-----:R-:W5:Y:S04]  /*5220*/  LDG.E R15, desc[UR6][R8.64+0x30] ;  /* 0x00003006080f7981 */ /* 0x001f68000c1e1900 */
[----:B-----5:R4:W-:Y:S04]  /*5230*/  STG.E desc[UR6][R10.64+0x30], R15 ;  /* 0x0000300f0a007986 */ /* 0x0209e8000c101906 */
[----:B-1----:R-:W5:Y:S04]  /*5240*/  LDG.E R25, desc[UR6][R8.64+0x34] ;  /* 0x0000340608197981 */ /* 0x002f68000c1e1900 */
[----:B-----5:R4:W-:Y:S04]  /*5250*/  STG.E desc[UR6][R10.64+0x34], R25 ;  /* 0x000034190a007986 */ /* 0x0209e8000c101906 */
[----:B--2---:R-:W2:Y:S01]  /*5260*/  LDG.E R27, desc[UR6][R8.64+0x38] ;  /* 0x00003806081b7981 */ /* 0x004ea2000c1e1900 */
[----:B------:R-:W-:-:S04]  /*5270*/  IADD3 R12, PT, PT, R12, 0x10, RZ ;  /* 0x000000100c0c7810 */ /* 0x000fc80007ffe0ff */
[----:B------:R-:W-:Y:S01]  /*5280*/  ISETP.NE.AND P0, PT, R12, RZ, PT ;  /* 0x000000ff0c00720c */ /* 0x000fe20003f05270 */
[----:B--2---:R4:W-:Y:S04]  /*5290*/  STG.E desc[UR6][R10.64+0x38], R27 ;  /* 0x0000381b0a007986 */ /* 0x0049e8000c101906 */
[----:B---3--:R-:W2:Y:S01]  /*52a0*/  LDG.E R29, desc[UR6][R8.64+0x3c] ;  /* 0x00003c06081d7981 */ /* 0x008ea2000c1e1900 */
[----:B------:R-:W-:-:S03]  /*52b0*/  VIADD R13, R13, 0x10 ;  /* 0x000000100d0d7836 */ /* 0x000fc60000000000 */
[----:B--2---:R4:W-:Y:S04]  /*52c0*/  STG.E desc[UR6][R10.64+0x3c], R29 ;  /* 0x00003c1d0a007986 */ /* 0x0049e8000c101906 */
[----:B------:R-:W-:Y:S05]  /*52d0*/  @P0 BRA `(.L_x_8) ;  /* 0xfffffffc00600947 */ /* 0x000fea000383ffff */
[----:B------:R-:W-:-:S07]  /*52e0*/  MOV R13, R4 ;  /* 0x00000004000d7202 */ /* 0x000fce0000000f00 */
.L_x_7:
[----:B------:R-:W-:-:S13]  /*52f0*/  ISETP.NE.AND P0, PT, R2, RZ, PT ;  /* 0x000000ff0200720c */ /* 0x000fda0003f05270 */
[----:B------:R-:W-:Y:S05]  /*5300*/  @!P0 BRA `(.L_x_9) ;  /* 0x0000000000ec8947 */ /* 0x000fea0003800000 */
[----:B------:R-:W-:Y:S02]  /*5310*/  ISETP.GE.U32.AND P1, PT, R6, 0x7, PT ;  /* 0x000000070600780c */ /* 0x000fe40003f26070 */
[----:B------:R-:W-:-:S11]  /*5320*/  ISETP.NE.AND P2, PT, R3, RZ, PT ;  /* 0x000000ff0300720c */ /* 0x000fd60003f45270 */
[----:B------:R-:W-:Y:S05]  /*5330*/  @!P1 BRA `(.L_x_10) ;  /* 0x0000000000589947 */ /* 0x000fea0003800000 */
[----:B------:R-:W0:Y:S01]  /*5340*/  LDC.64 R8, c[0x0][0x3a8] ;  /* 0x0000ea00ff087b82 */ /* 0x000e220000000a00 */
[----:B----4-:R-:W-:-:S07]  /*5350*/  IMAD.IADD R15, R0, 0x1, R13 ;  /* 0x00000001000f7824 */ /* 0x010fce00078e020d */
[----:B------:R-:W1:Y:S01]  /*5360*/  LDC.64 R10, c[0x0][0x3b0] ;  /* 0x0000ec00ff0a7b82 */ /* 0x000e620000000a00 */
        /* <DEDUP_REMOVED lines=10> */
[----:B------:R-:W3:Y:S04]  /*5410*/  LDG.E R12, desc[UR6][R8.64+0x10] ;  /* 0x00001006080c7981 */ /* 0x000ee8000c1e1900 */
[----:B---3--:R2:W-:Y:S04]  /*5420*/  STG.E desc[UR6][R10.64+0x10], R12 ;  /* 0x0000100c0a007986 */ /* 0x0085e8000c101906 */
[----:B------:R-:W3:Y:S04]  /*5430*/  LDG.E R14, desc[UR6][R8.64+0x14] ;  /* 0x00001406080e7981 */ /* 0x000ee8000c1e1900 */
[----:B---3--:R2:W-:Y:S04]  /*5440*/  STG.E desc[UR6][R10.64+0x14], R14 ;  /* 0x0000140e0a007986 */ /* 0x0085e8000c101906 */
[----:B0-----:R-:W3:Y:S04]  /*5450*/  LDG.E R25, desc[UR6][R8.64+0x18] ;  /* 0x0000180608197981 */ /* 0x001ee8000c1e1900 */
[----:B---3--:R2:W-:Y:S04]  /*5460*/  STG.E desc[UR6][R10.64+0x18], R25 ;  /* 0x000018190a007986 */ /* 0x0085e8000c101906 */
[----:B-1----:R-:W3:Y:S01]  /*5470*/  LDG.E R15, desc[UR6][R8.64+0x1c] ;  /* 0x00001c06080f7981 */ /* 0x002ee2000c1e1900 */
[----:B------:R-:W-:-:S03]  /*5480*/  IADD3 R13, PT, PT, R13, 0x8, RZ ;  /* 0x000000080d0d7810 */ /* 0x000fc60007ffe0ff */
[----:B---3--:R2:W-:Y:S04]  /*5490*/  STG.E desc[UR6][R10.64+0x1c], R15 ;  /* 0x00001c0f0a007986 */ /* 0x0085e8000c101906 */
.L_x_10:
[----:B------:R-:W-:Y:S05]  /*54a0*/  @!P2 BRA `(.L_x_9) ;  /* 0x000000000084a947 */ /* 0x000fea0003800000 */
[----:B------:R-:W-:Y:S02]  /*54b0*/  ISETP.GE.U32.AND P1, PT, R7, 0x3, PT ;  /* 0x000000030700780c */ /* 0x000fe40003f26070 */
[----:B------:R-:W-:-:S11]  /*54c0*/  ISETP.NE.AND P2, PT, R5, RZ, PT ;  /* 0x000000ff0500720c */ /* 0x000fd60003f45270 */
[----:B------:R-:W-:Y:S05]  /*54d0*/  @!P1 BRA `(.L_x_11) ;  /* 0x0000000000389947 */ /* 0x000fea0003800000 */
[----:B------:R-:W0:Y:S01]  /*54e0*/  LDC.64 R8, c[0x0][0x3a8] ;  /* 0x0000ea00ff087b82 */ /* 0x000e220000000a00 */
[----:B--2-4-:R-:W-:-:S07]  /*54f0*/  IMAD.IADD R25, R0, 0x1, R13 ;  /* 0x0000000100197824 */ /* 0x014fce00078e020d */
        /* <DEDUP_REMOVED lines=9> */
[----:B------:R-:W2:Y:S01]  /*5590*/  LDG.E R29, desc[UR6][R8.64+0xc] ;  /* 0x00000c06081d7981 */ /* 0x000ea2000c1e1900 */
[----:B------:R-:W-:-:S03]  /*55a0*/  IADD3 R13, PT, PT, R13, 0x4, RZ ;  /* 0x000000040d0d7810 */ /* 0x000fc60007ffe0ff */
[----:B--2---:R0:W-:Y:S04]  /*55b0*/  STG.E desc[UR6][R10.64+0xc], R29 ;  /* 0x00000c1d0a007986 */ /* 0x0041e8000c101906 */
.L_x_11:
[----:B------:R-:W-:Y:S05]  /*55c0*/  @!P2 BRA `(.L_x_9) ;  /* 0x00000000003ca947 */ /* 0x000fea0003800000 */
[----:B------:R-:W1:Y:S01]  /*55d0*/  LDC.64 R8, c[0x0][0x3a8] ;  /* 0x0000ea00ff087b82 */ /* 0x000e620000000a00 */
[----:B------:R-:W-:-:S07]  /*55e0*/  IMAD.IADD R13, R0, 0x1, R13 ;  /* 0x00000001000d7824 */ /* 0x000fce00078e020d */
[----:B0-2-4-:R-:W0:Y:S01]  /*55f0*/  LDC.64 R10, c[0x0][0x3b0] ;  /* 0x0000ec00ff0a7b82 */ /* 0x015e220000000a00 */
[----:B-1----:R-:W-:-:S05]  /*5600*/  IMAD.WIDE R8, R13, 0x4, R8 ;  /* 0x000000040d087825 */ /* 0x002fca00078e0208 */
[----:B------:R-:W2:Y:S01]  /*5610*/  LDG.E R15, desc[UR6][R8.64] ;  /* 0x00000006080f7981 */ /* 0x000ea2000c1e1900 */
[----:B------:R-:W-:Y:S01]  /*5620*/  ISETP.NE.AND P1, PT, R5, 0x1, PT ;  /* 0x000000010500780c */ /* 0x000fe20003f25270 */
[----:B0-----:R-:W-:-:S05]  /*5630*/  IMAD.WIDE R10, R13, 0x4, R10 ;  /* 0x000000040d0a7825 */ /* 0x001fca00078e020a */
[----:B--2---:R1:W-:Y:S07]  /*5640*/  STG.E desc[UR6][R10.64], R15 ;  /* 0x0000000f0a007986 */ /* 0x0043ee000c101906 */
[----:B------:R-:W-:Y:S05]  /*5650*/  @!P1 BRA `(.L_x_9) ;  /* 0x0000000000189947 */ /* 0x000fea0003800000 */
[----:B------:R-:W2:Y:S01]  /*5660*/  LDG.E R13, desc[UR6][R8.64+0x4] ;  /* 0x00000406080d7981 */ /* 0x000ea2000c1e1900 */
[----:B------:R-:W-:-:S03]  /*5670*/  ISETP.NE.AND P1, PT, R5, 0x2, PT ;  /* 0x000000020500780c */ /* 0x000fc60003f25270 */
[----:B--2---:R3:W-:Y:S10]  /*5680*/  STG.E desc[UR6][R10.64+0x4], R13 ;  /* 0x0000040d0a007986 */ /* 0x0047f4000c101906 */
[----:B------:R-:W-:Y:S05]  /*5690*/  @!P1 BRA `(.L_x_9) ;  /* 0x0000000000089947 */ /* 0x000fea0003800000 */
[----:B------:R-:W2:Y:S04]  /*56a0*/  LDG.E R9, desc[UR6][R8.64+0x8] ;  /* 0x0000080608097981 */ /* 0x000ea8000c1e1900 */
[----:B--2---:R0:W-:Y:S02]  /*56b0*/  STG.E desc[UR6][R10.64+0x8], R9 ;  /* 0x000008090a007986 */ /* 0x0041e4000c101906 */
.L_x_9:
[----:B0-2-4-:R-:W0:Y:S01]  /*56c0*/  LDC R25, c[0x0][0x3b8] ;  /* 0x0000ee00ff197b82 */ /* 0x015e220000000800 */
[----:B------:R2:W-:Y:S01]  /*56d0*/  STG.E desc[UR6][R18.64], R23 ;  /* 0x0000001712007986 */ /* 0x0005e2000c101906 */
[----:B------:R-:W-:Y:S02]  /*56e0*/  HFMA2 R27, -RZ, RZ, 0, 0 ;  /* 0x00000000ff1b7431 */ /* 0x000fe400000001ff */
[----:B------:R-:W-:Y:S01]  /*56f0*/  IMAD.MOV.U32 R24, RZ, RZ, 0x1 ;  /* 0x00000001ff187424 */ /* 0x000fe200078e00ff */
[----:B------:R-:W-:Y:S06]  /*5700*/  BRA.U !UP0, `(.L_x_12) ;  /* 0x0000000508b47547 */ /* 0x000fec000b800000 */
[----:B------:R-:W-:Y:S01]  /*5710*/  MOV R27, RZ ;  /* 0x000000ff001b7202 */ /* 0x000fe20000000f00 */
[----:B------:R-:W-:Y:S01]  /*5720*/  IMAD.MOV.U32 R24, RZ, RZ, 0x1 ;  /* 0x00000001ff187424 */ /* 0x000fe200078e00ff */
[----:B------:R-:W4:Y:S01]  /*5730*/  LDCU.64 UR8, c[0x0][0x3b0] ;  /* 0x00007600ff0877ac */ /* 0x000f220008000a00 */
[----:B------:R-:W-:-:S05]  /*5740*/  UMOV UR4, URZ ;  /* 0x000000ff00047c82 */ /* 0x000fca0008000000 */
.L_x_13:
[----:B------:R-:W5:Y:S01]  /*5750*/  LDC.64 R8, c[0x0][0x3a0] ;  /* 0x0000e800ff087b82 */ /* 0x000f620000000a00 */
[----:B01-3--:R-:W-:Y:S02]  /*5760*/  SHF.R.S32.HI R11, RZ, 0x1f, R25 ;  /* 0x0000001fff0b7819 */ /* 0x00bfe40000011419 */
[C---:B------:R-:W-:Y:S02]  /*5770*/  IADD3 R12, P1, PT, R0.reuse, R25, RZ ;  /* 0x00000019000c7210 */ /* 0x040fe40007f3e0ff */
[----:B------:R-:W-:Y:S02]  /*5780*/  IADD3 R13, PT, PT, R25, -0x1, RZ ;  /* 0xffffffff190d7810 */ /* 0x000fe40007ffe0ff */
[----:B------:R-:W-:Y:S02]  /*5790*/  LEA.HI.X.SX32 R11, R0, R11, 0x1, P1 ;  /* 0x0000000b000b7211 */ /* 0x000fe400008f0eff */
[----:B----4-:R-:W-:-:S04]  /*57a0*/  LEA R10, P1, R12, UR8, 0x2 ;  /* 0x000000080c0a7c11 */ /* 0x010fc8000f8210ff */
[----:B------:R-:W-:-:S05]  /*57b0*/  LEA.HI.X R11, R12, UR9, R11, 0x2, P1 ;  /* 0x000000090c0b7c11 */ /* 0x000fca00088f140b */
[----:B------:R-:W3:Y:S04]  /*57c0*/  LDG.E R15, desc[UR6][R10.64+-0x4] ;  /* 0xfffffc060a0f7981 */ /* 0x000ee8000c1e1900 */
[----:B------:R-:W4:Y:S01]  /*57d0*/  LDG.E R14, desc[UR6][R10.64+-0x8] ;  /* 0xfffff8060a0e7981 */ /* 0x000f22000c1e1900 */
[----:B-----5:R-:W-:-:S06]  /*57e0*/  IMAD.WIDE.U32 R12, R13, 0x4, R8 ;  /* 0x000000040d0c7825 */ /* 0x020fcc00078e0008 */
[----:B------:R3:W5:Y:S01]  /*57f0*/  LDG.E R13, desc[UR6][R12.64] ;  /* 0x000000060c0d7981 */ /* 0x000762000c1e1900 */
[----:B------:R-:W-:-:S04]  /*5800*/  VIADD R29, R25, 0xfffffffe ;  /* 0xfffffffe191d7836 */ /* 0x000fc80000000000 */
[----:B------:R-:W-:-:S06]  /*5810*/  IMAD.WIDE.U32 R28, R29, 0x4, R8 ;  /* 0x000000041d1c7825 */ /* 0x000fcc00078e0008 */
[----:B------:R-:W2:Y:S01]  /*5820*/  LDG.E R28, desc[UR6][R28.64] ;  /* 0x000000061c1c7981 */ /* 0x000ea2000c1e1900 */
[----:B---3--:R-:W-:Y:S01]  /*5830*/  IMAD R12, R15, R24, R27 ;  /* 0x000000180f0c7224 */ /* 0x008fe200078e021b */
[----:B------:R-:W-:-:S05]  /*5840*/  IADD3 R27, PT, PT, R25, -0x3, RZ ;  /* 0xfffffffd191b7810 */ /* 0x000fca0007ffe0ff */
[----:B------:R-:W-:-:S04]  /*5850*/  IMAD.WIDE.U32 R26, R27, 0x4, R8 ;  /* 0x000000041b1a7825 */ /* 0x000fc800078e0008 */
[----:B-----5:R-:W-:Y:S02]  /*5860*/  IMAD R15, R13, R24, RZ ;  /* 0x000000180d0f7224 */ /* 0x020fe400078e02ff */
[----:B------:R-:W3:Y:S02]  /*5870*/  LDG.E R27, desc[UR6][R26.64] ;  /* 0x000000061a1b7981 */ /* 0x000ee4000c1e1900 */
[----:B----4-:R-:W-:Y:S02]  /*5880*/  IMAD R14, R15, R14, R12 ;  /* 0x0000000e0f0e7224 */ /* 0x010fe400078e020c */
[----:B------:R-:W4:Y:S04]  /*5890*/  LDG.E R24, desc[UR6][R10.64+-0x10] ;  /* 0xfffff0060a187981 */ /* 0x000f28000c1e1900 */
[----:B------:R-:W5:Y:S01]  /*58a0*/  LDG.E R12, desc[UR6][R10.64+-0xc] ;  /* 0xfffff4060a0c7981 */ /* 0x000f62000c1e1900 */
[----:B------:R-:W-:-:S02]  /*58b0*/  VIADD R13, R25, 0xfffffffc ;  /* 0xfffffffc190d7836 */ /* 0x000fc40000000000 */
[----:B--2---:R-:W-:Y:S02]  /*58c0*/  IMAD R15, R15, R28, RZ ;  /* 0x0000001c0f0f7224 */ /* 0x004fe400078e02ff */
[----:B------:R-:W2:Y:S02]  /*58d0*/  LDG.E R28, desc[UR6][R10.64+-0x14] ;  /* 0xffffec060a1c7981 */ /* 0x000ea4000c1e1900 */
[C---:B---3--:R-:W-:Y:S02]  /*58e0*/  IMAD R27, R15.reuse, R27, RZ ;  /* 0x0000001b0f1b7224 */ /* 0x048fe400078e02ff */
[----:B-----5:R-:W-:Y:S02]  /*58f0*/  IMAD R26, R15, R12, R14 ;  /* 0x0000000c0f1a7224 */ /* 0x020fe400078e020e */
[----:B------:R-:W-:Y:S01]  /*5900*/  IMAD.WIDE.U32 R14, R13, 0x4, R8 ;  /* 0x000000040d0e7825 */ /* 0x000fe200078e0008 */
[----:B------:R-:W-:-:S05]  /*5910*/  IADD3 R13, PT, PT, R25, -0x5, RZ ;  /* 0xfffffffb190d7810 */ /* 0x000fca0007ffe0ff */
[----:B------:R-:W-:Y:S01]  /*5920*/  IMAD.WIDE.U32 R12, R13, 0x4, R8 ;  /* 0x000000040d0c7825 */ /* 0x000fe200078e0008 */
[----:B------:R-:W3:Y:S05]  /*5930*/  LDG.E R14, desc[UR6][R14.64] ;  /* 0x000000060e0e7981 */ /* 0x000eea000c1e1900 */
[----:B------:R0:W5:Y:S01]  /*5940*/  LDG.E R12, desc[UR6][R12.64] ;  /* 0x000000060c0c7981 */ /* 0x000162000c1e1900 */
[----:B----4-:R-:W-:-:S03]  /*5950*/  IMAD R26, R27, R24, R26 ;  /* 0x000000181b1a7224 */ /* 0x010fc600078e021a */
[----:B------:R-:W4:Y:S01]  /*5960*/  LDG.E R24, desc[UR6][R10.64+-0x18] ;  /* 0xffffe8060a187981 */ /* 0x000f22000c1e1900 */
[C---:B0-----:R-:W-:Y:S01]  /*5970*/  VIADD R13, R25.reuse, 0xfffffffa ;  /* 0xfffffffa190d7836 */ /* 0x041fe20000000000 */
[----:B------:R-:W-:Y:S01]  /*5980*/  IADD3 R15, PT, PT, R25, -0x7, RZ ;  /* 0xfffffff9190f7810 */ /* 0x000fe20007ffe0ff */
[----:B---3--:R-:W-:Y:S02]  /*5990*/  IMAD R27, R27, R14, RZ ;  /* 0x0000000e1b1b7224 */ /* 0x008fe400078e02ff */
[----:B------:R-:W3:Y:S02]  /*59a0*/  LDG.E R14, desc[UR6][R10.64+-0x1c] ;  /* 0xffffe4060a0e7981 */ /* 0x000ee4000c1e1900 */
[C---:B--2---:R-:W-:Y:S02]  /*59b0*/  IMAD R28, R27.reuse, R28, R26 ;  /* 0x0000001c1b1c7224 */ /* 0x044fe400078e021a */
[----:B-----5:R-:W-:Y:S02]  /*59c0*/  IMAD R29, R27, R12, RZ ;  /* 0x0000000c1b1d7224 */ /* 0x020fe400078e02ff */
[----:B------:R-:W-:-:S06]  /*59d0*/  IMAD.WIDE.U32 R26, R13, 0x4, R8 ;  /* 0x000000040d1a7825 */ /* 0x000fcc00078e0008 */
[----:B------:R0:W2:Y:S01]  /*59e0*/  LDG.E R26, desc[UR6][R26.64] ;  /* 0x000000061a1a7981 */ /* 0x0000a2000c1e1900 */
[----:B------:R-:W-:-:S06]  /*59f0*/  IMAD.WIDE.U32 R12, R15, 0x4, R8 ;  /* 0x000000040f0c7825 */ /* 0x000fcc00078e0008 */
[----:B------:R-:W5:Y:S01]  /*5a00*/  LDG.E R12, desc[UR6][R12.64] ;  /* 0x000000060c0c7981 */ /* 0x000f62000c1e1900 */
[----:B----4-:R-:W-:Y:S02]  /*5a10*/  IMAD R28, R29, R24, R28 ;  /* 0x000000181d1c7224 */ /* 0x010fe400078e021c */
[C---:B------:R-:W-:Y:S01]  /*5a20*/  VIADD R15, R25.reuse, 0xfffffff8 ;  /* 0xfffffff8190f7836 */ /* 0x040fe20000000000 */
[----:B0-----:R-:W-:Y:S01]  /*5a30*/  IADD3 R27, PT, PT, R25, -0x9, RZ ;  /* 0xfffffff7191b7810 */ /* 0x001fe20007ffe0ff */
[----:B------:R-:W4:Y:S01]  /*5a40*/  LDG.E R24, desc[UR6][R10.64+-0x20] ;  /* 0xffffe0060a187981 */ /* 0x000f22000c1e1900 */
[----:B--2---:R-:W-:-:S03]  /*5a50*/  IMAD R29, R29, R26, RZ ;  /* 0x0000001a1d1d7224 */ /* 0x004fc600078e02ff */
[----:B------:R-:W2:Y:S01]  /*5a60*/  LDG.E R26, desc[UR6][R10.64+-0x24] ;  /* 0xffffdc060a1a7981 */ /* 0x000ea2000c1e1900 */
[----:B---3--:R-:W-:Y:S02]  /*5a70*/  IMAD R28, R29, R14, R28 ;  /* 0x0000000e1d1c7224 */ /* 0x008fe400078e021c */
[----:B------:R-:W-:-:S04]  /*5a80*/  IMAD.WIDE.U32 R14, R15, 0x4, R8 ;  /* 0x000000040f0e7825 */ /* 0x000fc800078e0008 */
[----:B-----5:R-:W-:Y:S02]  /*5a90*/  IMAD R29, R29, R12, RZ ;  /* 0x0000000c1d1d7224 */ /* 0x020fe400078e02ff */
[----:B------:R0:W3:Y:S01]  /*5aa0*/  LDG.E R14, desc[UR6][R14.64] ;  /* 0x000000060e0e7981 */ /* 0x0000e2000c1e1900 */
[----:B------:R-:W-:-:S06]  /*5ab0*/  IMAD.WIDE.U32 R12, R27, 0x4, R8 ;  /* 0x000000041b0c7825 */ /* 0x000fcc00078e0008 */
[----:B------:R-:W5:Y:S01]  /*5ac0*/  LDG.E R12, desc[UR6][R12.64] ;  /* 0x000000060c0c7981 */ /* 0x000f62000c1e1900 */
[----:B----4-:R-:W-:Y:S02]  /*5ad0*/  IMAD R28, R29, R24, R28 ;  /* 0x000000181d1c7224 */ /* 0x010fe400078e021c */
[C---:B------:R-:W-:Y:S01]  /*5ae0*/  VIADD R27, R25.reuse, 0xfffffff6 ;  /* 0xfffffff6191b7836 */ /* 0x040fe20000000000 */
[----:B0-----:R-:W-:Y:S01]  /*5af0*/  IADD3 R15, PT, PT, R25, -0xb, RZ ;  /* 0xfffffff5190f7810 */ /* 0x001fe20007ffe0ff */
[----:B------:R-:W4:Y:S01]  /*5b00*/  LDG.E R24, desc[UR6][R10.64+-0x28] ;  /* 0xffffd8060a187981 */ /* 0x000f22000c1e1900 */
[----:B---3--:R-:W-:-:S03]  /*5b10*/  IMAD R29, R29, R14, RZ ;  /* 0x0000000e1d1d7224 */ /* 0x008fc600078e02ff */
[----:B------:R-:W3:Y:S01]  /*5b20*/  LDG.E R14, desc[UR6][R10.64+-0x2c] ;  /* 0xffffd4060a0e7981 */ /* 0x000ee2000c1e1900 */
[----:B--2---:R-:W-:Y:S02]  /*5b30*/  IMAD R28, R29, R26, R28 ;  /* 0x0000001a1d1c7224 */ /* 0x004fe400078e021c */
[----:B------:R-:W-:-:S04]  /*5b40*/  IMAD.WIDE.U32 R26, R27, 0x4, R8 ;  /* 0x000000041b1a7825 */ /* 0x000fc800078e0008 */
[----:B-----5:R-:W-:Y:S02]  /*5b50*/  IMAD R29, R29, R12, RZ ;  /* 0x0000000c1d1d7224 */ /* 0x020fe400078e02ff */
[----:B------:R-:W-:Y:S01]  /*5b60*/  IMAD.WIDE.U32 R12, R15, 0x4, R8 ;  /* 0x000000040f0c7825 */ /* 0x000fe200078e0008 */
[----:B------:R-:W2:Y:S05]  /*5b70*/  LDG.E R26, desc[UR6][R26.64] ;  /* 0x000000061a1a7981 */ /* 0x000eaa000c1e1900 */
[----:B------:R0:W5:Y:S01]  /*5b80*/  LDG.E R12, desc[UR6][R12.64] ;  /* 0x000000060c0c7981 */ /* 0x000162000c1e1900 */
[----:B----4-:R-:W-:-:S03]  /*5b90*/  IMAD R28, R29, R24, R28 ;  /* 0x000000181d1c7224 */ /* 0x010fc600078e021c */
[----:B------:R-:W4:Y:S01]  /*5ba0*/  LDG.E R24, desc[UR6][R10.64+-0x30] ;  /* 0xffffd0060a187981 */ /* 0x000f22000c1e1900 */
[C---:B0-----:R-:W-:Y:S01]  /*5bb0*/  VIADD R13, R25.reuse, 0xfffffff4 ;  /* 0xfffffff4190d7836 */ /* 0x041fe20000000000 */
[----:B------:R-:W-:Y:S01]  /*5bc0*/  IADD3 R27, PT, PT, R25, -0xd, RZ ;  /* 0xfffffff3191b7810 */ /* 0x000fe20007ffe0ff */
[----:B--2---:R-:W-:Y:S02]  /*5bd0*/  IMAD R15, R29, R26, RZ ;  /* 0x0000001a1d0f7224 */ /* 0x004fe400078e02ff */
[----:B------:R-:W2:Y:S02]  /*5be0*/  LDG.E R26, desc[UR6][R10.64+-0x34] ;  /* 0xffffcc060a1a7981 */ /* 0x000ea4000c1e1900 */
[C---:B---3--:R-:W-:Y:S02]  /*5bf0*/  IMAD R29, R15.reuse, R14, R28 ;  /* 0x0000000e0f1d7224 */ /* 0x048fe400078e021c */
[----:B-----5:R-:W-:Y:S02]  /*5c00*/  IMAD R28, R15, R12, RZ ;  /* 0x0000000c0f1c7224 */ /* 0x020fe400078e02ff */
[----:B------:R-:W-:-:S06]  /*5c10*/  IMAD.WIDE.U32 R14, R13, 0x4, R8 ;  /* 0x000000040d0e7825 */ /* 0x000fcc00078e0008 */
[----:B------:R-:W3:Y:S01]  /*5c20*/  LDG.E R15, desc[UR6][R14.64] ;  /* 0x000000060e0f7981 */ /* 0x000ee2000c1e1900 */
[----:B------:R-:W-:-:S06]  /*5c30*/  IMAD.WIDE.U32 R12, R27, 0x4, R8 ;  /* 0x000000041b0c7825 */ /* 0x000fcc00078e0008 */
[----:B------:R0:W5:Y:S01]  /*5c40*/  LDG.E R12, desc[UR6][R12.64] ;  /* 0x000000060c0c7981 */ /* 0x000162000c1e1900 */
[----:B----4-:R-:W-:-:S03]  /*5c50*/  IMAD R24, R28, R24, R29 ;  /* 0x000000181c187224 */ /* 0x010fc600078e021d */
[----:B------:R-:W4:Y:S01]  /*5c60*/  LDG.E R29, desc[UR6][R10.64+-0x40] ;  /* 0xffffc0060a1d7981 */ /* 0x000f22000c1e1900 */
[C---:B0-----:R-:W-:Y:S01]  /*5c70*/  IADD3 R13, PT, PT, R25.reuse, -0xf, RZ ;  /* 0xfffffff1190d7810 */ /* 0x041fe20007ffe0ff */
[----:B---3--:R-:W-:Y:S02]  /*5c80*/  IMAD R27, R28, R15, RZ ;  /* 0x0000000f1c1b7224 */ /* 0x008fe400078e02ff */
[----:B------:R-:W-:Y:S01]  /*5c90*/  VIADD R15, R25, 0xfffffff2 ;  /* 0xfffffff2190f7836 */ /* 0x000fe20000000000 */
[----:B------:R-:W3:Y:S03]  /*5ca0*/  LDG.E R28, desc[UR6][R10.64+-0x38] ;  /* 0xffffc8060a1c7981 */ /* 0x000ee6000c1e1900 */
[----:B------:R-:W-:-:S04]  /*5cb0*/  IMAD.WIDE.U32 R14, R15, 0x4, R8 ;  /* 0x000000040f0e7825 */ /* 0x000fc800078e0008 */
[C---:B--2---:R-:W-:Y:S02]  /*5cc0*/  IMAD R24, R27.reuse, R26, R24 ;  /* 0x0000001a1b187224 */ /* 0x044fe400078e0218 */
[----:B-----5:R-:W-:Y:S01]  /*5cd0*/  IMAD R27, R27, R12, RZ ;  /* 0x0000000c1b1b7224 */ /* 0x020fe200078e02ff */
[----:B------:R-:W2:Y:S01]  /*5ce0*/  LDG.E R14, desc[UR6][R14.64] ;  /* 0x000000060e0e7981 */ /* 0x000ea2000c1e1900 */
[----:B------:R-:W-:Y:S02]  /*5cf0*/  VIADD R25, R25, 0xfffffff0 ;  /* 0xfffffff019197836 */ /* 0x000fe40000000000 */
[--C-:B------:R-:W-:Y:S01]  /*5d00*/  IMAD.WIDE.U32 R12, R13, 0x4, R8.reuse ;  /* 0x000000040d0c7825 */ /* 0x100fe200078e0008 */
[----:B------:R-:W5:Y:S03]  /*5d10*/  LDG.E R26, desc[UR6][R10.64+-0x3c] ;  /* 0xffffc4060a1a7981 */ /* 0x000f66000c1e1900 */
[----:B------:R-:W-:-:S02]  /*5d20*/  IMAD.WIDE.U32 R8, R25, 0x4, R8 ;  /* 0x0000000419087825 */ /* 0x000fc400078e0008 */
[----:B------:R-:W4:Y:S04]  /*5d30*/  LDG.E R12, desc[UR6][R12.64] ;  /* 0x000000060c0c7981 */ /* 0x000f28000c1e1900 */
[----:B------:R2:W4:Y:S01]  /*5d40*/  LDG.E R8, desc[UR6][R8.64] ;  /* 0x0000000608087981 */ /* 0x000522000c1e1900 */
[----:B------:R-:W-:-:S06]  /*5d50*/  UIADD3 UR4, UPT, UPT, UR4, 0x10, URZ ;  /* 0x0000001004047890 */ /* 0x000fcc000fffe0ff */
[----:B------:R-:W-:Y:S01]  /*5d60*/  ISETP.NE.AND P1, PT, R4, UR4, PT ;  /* 0x0000000404007c0c */ /* 0x000fe2000bf25270 */
[C---:B--2---:R-:W-:Y:S02]  /*5d70*/  IMAD R9, R27.reuse, R14, RZ ;  /* 0x0000000e1b097224 */ /* 0x044fe400078e02ff */
[----:B---3--:R-:W-:-:S04]  /*5d80*/  IMAD R27, R27, R28, R24 ;  /* 0x0000001c1b1b7224 */ /* 0x008fc800078e0218 */
[C---:B-----5:R-:W-:Y:S02]  /*5d90*/  IMAD R26, R9.reuse, R26, R27 ;  /* 0x0000001a091a7224 */ /* 0x060fe400078e021b */
[----:B----4-:R-:W-:-:S04]  /*5da0*/  IMAD R10, R9, R12, RZ ;  /* 0x0000000c090a7224 */ /* 0x010fc800078e02ff */
[C---:B------:R-:W-:Y:S02]  /*5db0*/  IMAD R24, R10.reuse, R8, RZ ;  /* 0x000000080a187224 */ /* 0x040fe400078e02ff */
[----:B------:R-:W-:Y:S01]  /*5dc0*/  IMAD R27, R10, R29, R26 ;  /* 0x0000001d0a1b7224 */ /* 0x000fe200078e021a */
[----:B------:R-:W-:Y:S06]  /*5dd0*/  @P1 BRA `(.L_x_13) ;  /* 0xfffffff8005c1947 */ /* 0x000fec000383ffff */
.L_x_12:
[----:B------:R-:W-:Y:S05]  /*5de0*/  @!P0 BRA `(.L_x_14) ;  /* 0x0000000400e48947 */ /* 0x000fea0003800000 */
[----:B------:R-:W-:Y:S02]  /*5df0*/  ISETP.GE.U32.AND P1, PT, R6, 0x7, PT ;  /* 0x000000070600780c */ /* 0x000fe40003f26070 */
[----:B------:R-:W-:-:S11]  /*5e00*/  ISETP.NE.AND P0, PT, R3, RZ, PT ;  /* 0x000000ff0300720c */ /* 0x000fd60003f05270 */
[----:B------:R-:W-:Y:S05]  /*5e10*/  @!P1 BRA `(.L_x_15) ;  /* 0x0000000000dc9947 */ /* 0x000fea0003800000 */
[----:B------:R-:W4:Y:S01]  /*5e20*/  LDCU.64 UR4, c[0x0][0x3b0] ;  /* 0x00007600ff0477ac */ /* 0x000f220008000a00 */
[----:B------:R-:W5:Y:S01]  /*5e30*/  LDC.64 R8, c[0x0][0x3a0] ;  /* 0x0000e800ff087b82 */ /* 0x000f620000000a00 */
[----:B01-3--:R-:W-:Y:S02]  /*5e40*/  SHF.R.S32.HI R11, RZ, 0x1f, R25 ;  /* 0x0000001fff0b7819 */ /* 0x00bfe40000011419 */
[----:B------:R-:W-:-:S04]  /*5e50*/  IADD3 R10, P1, PT, R0, R25, RZ ;  /* 0x00000019000a7210 */ /* 0x000fc80007f3e0ff */
[----:B------:R-:W-:Y:S02]  /*5e60*/  LEA.HI.X.SX32 R13, R0, R11, 0x1, P1 ;  /* 0x0000000b000d7211 */ /* 0x000fe400008f0eff */
[----:B------:R-:W-:Y:S02]  /*5e70*/  IADD3 R11, PT, PT, R25, -0x1, RZ ;  /* 0xffffffff190b7810 */ /* 0x000fe40007ffe0ff */
[----:B----4-:R-:W-:-:S04]  /*5e80*/  LEA R12, P1, R10, UR4, 0x2 ;  /* 0x000000040a0c7c11 */ /* 0x010fc8000f8210ff */
[----:B------:R-:W-:Y:S01]  /*5e90*/  LEA.HI.X R13, R10, UR5, R13, 0x2, P1 ;  /* 0x000000050a0d7c11 */ /* 0x000fe200088f140d */
[----:B-----5:R-:W-:-:S04]  /*5ea0*/  IMAD.WIDE.U32 R10, R11, 0x4, R8 ;  /* 0x000000040b0a7825 */ /* 0x020fc800078e0008 */
[----:B------:R-:W3:Y:S04]  /*5eb0*/  LDG.E R14, desc[UR6][R12.64+-0x4] ;  /* 0xfffffc060c0e7981 */ /* 0x000ee8000c1e1900 */
[----:B------:R-:W4:Y:S04]  /*5ec0*/  LDG.E R11, desc[UR6][R10.64] ;  /* 0x000000060a0b7981 */ /* 0x000f28000c1e1900 */
[----:B------:R-:W5:Y:S01]  /*5ed0*/  LDG.E R29, desc[UR6][R12.64+-0x8] ;  /* 0xfffff8060c1d7981 */ /* 0x000f62000c1e1900 */
[C---:B------:R-:W-:Y:S01]  /*5ee0*/  VIADD R15, R25.reuse, 0xfffffffe ;  /* 0xfffffffe190f7836 */ /* 0x040fe20000000000 */
[----:B------:R-:W-:-:S02]  /*5ef0*/  IADD3 R28, PT, PT, R25, -0x3, RZ ;  /* 0xfffffffd191c7810 */ /* 0x000fc40007ffe0ff */
[----:B------:R-:W2:Y:S01]  /*5f00*/  LDG.E R26, desc[UR6][R12.64+-0xc] ;  /* 0xfffff4060c1a7981 */ /* 0x000ea2000c1e1900 */
[----:B---3--:R-:W-:Y:S02]  /*5f10*/  IMAD R27, R24, R14, R27 ;  /* 0x0000000e181b7224 */ /* 0x008fe400078e021b */
[----:B------:R-:W-:-:S04]  /*5f20*/  IMAD.WIDE.U32 R14, R15, 0x4, R8 ;  /* 0x000000040f0e7825 */ /* 0x000fc800078e0008 */
[----:B----4-:R-:W-:Y:S02]  /*5f30*/  IMAD R24, R24, R11, RZ ;  /* 0x0000000b18187224 */ /* 0x010fe400078e02ff */
[----:B------:R-:W3:Y:S02]  /*5f40*/  LDG.E R15, desc[UR6][R14.64] ;  /* 0x000000060e0f7981 */ /* 0x000ee4000c1e1900 */
[----:B-----5:R-:W-:Y:S02]  /*5f50*/  IMAD R27, R24, R29, R27 ;  /* 0x0000001d181b7224 */ /* 0x020fe400078e021b */
[----:B------:R-:W-:Y:S01]  /*5f60*/  IMAD.WIDE.U32 R28, R28, 0x4, R8 ;  /* 0x000000041c1c7825 */ /* 0x000fe200078e0008 */
[----:B------:R-:W4:Y:S05]  /*5f70*/  LDG.E R11, desc[UR6][R12.64+-0x10] ;  /* 0xfffff0060c0b7981 */ /* 0x000f2a000c1e1900 */
[----:B------:R-:W5:Y:S04]  /*5f80*/  LDG.E R28, desc[UR6][R28.64] ;  /* 0x000000061c1c7981 */ /* 0x000f68000c1e1900 */
[----:B------:R-:W4:Y:S01]  /*5f90*/  LDG.E R29, desc[UR6][R12.64+-0x20] ;  /* 0xffffe0060c1d7981 */ /* 0x000f22000c1e1900 */
[----:B---3--:R-:W-:-:S02]  /*5fa0*/  IMAD R24, R24, R15, RZ ;  /* 0x0000000f18187224 */ /* 0x008fc400078e02ff */
[----:B------:R-:W-:Y:S02]  /*5fb0*/  VIADD R15, R25, 0xfffffffc ;  /* 0xfffffffc190f7836 */ /* 0x000fe40000000000 */
[----:B--2---:R-:W-:Y:S02]  /*5fc0*/  IMAD R10, R24, R26, R27 ;  /* 0x0000001a180a7224 */ /* 0x004fe400078e021b */
[----:B------:R-:W-:-:S04]  /*5fd0*/  IMAD.WIDE.U32 R26, R15, 0x4, R8 ;  /* 0x000000040f1a7825 */ /* 0x000fc800078e0008 */
[----:B-----5:R-:W-:Y:S01]  /*5fe0*/  IMAD R14, R24, R28, RZ ;  /* 0x0000001c180e7224 */ /* 0x020fe200078e02ff */
[C---:B------:R-:W-:Y:S01]  /*5ff0*/  IADD3 R24, PT, PT, R25.reuse, -0x5, RZ ;  /* 0xfffffffb19187810 */ /* 0x040fe20007ffe0ff */
[----:B------:R-:W2:Y:S02]  /*6000*/  LDG.E R27, desc[UR6][R26.64] ;  /* 0x000000061a1b7981 */ /* 0x000ea4000c1e1900 */
[----:B----4-:R-:W-:Y:S02]  /*6010*/  IMAD R15, R14, R11, R10 ;  /* 0x0000000b0e0f7224 */ /* 0x010fe400078e020a */
[----:B------:R-:W-:Y:S01]  /*6020*/  IMAD.WIDE.U32 R10, R24, 0x4, R8 ;  /* 0x00000004180a7825 */ /* 0x000fe200078e0008 */
[----:B------:R-:W3:Y:S04]  /*6030*/  LDG.E R28, desc[UR6][R12.64+-0x1c] ;  /* 0xffffe4060c1c7981 */ /* 0x000ee8000c1e1900 */
[----:B------:R-:W4:Y:S04]  /*6040*/  LDG.E R24, desc[UR6][R12.64+-0x18] ;  /* 0xffffe8060c187981 */ /* 0x000f28000c1e1900 */
[----:B------:R-:W5:Y:S04]  /*6050*/  LDG.E R26, desc[UR6][R12.64+-0x14] ;  /* 0xffffec060c1a7981 */ /* 0x000f68000c1e1900 */
[----:B------:R0:W3:Y:S02]  /*6060*/  LDG.E R10, desc[UR6][R10.64] ;  /* 0x000000060a0a7981 */ /* 0x0000e4000c1e1900 */
[----:B0-----:R-:W-:Y:S01]  /*6070*/  IADD3 R11, PT, PT, R25, -0x7, RZ ;  /* 0xfffffff9190b7810 */ /* 0x001fe20007ffe0ff */
[----:B--2---:R-:W-:-:S04]  /*6080*/  IMAD R14, R14, R27, RZ ;  /* 0x0000001b0e0e7224 */ /* 0x004fc800078e02ff */
[C---:B-----5:R-:W-:Y:S02]  /*6090*/  IMAD R27, R14.reuse, R26, R15 ;  /* 0x0000001a0e1b7224 */ /* 0x060fe400078e020f */
[----:B------:R-:W-:Y:S02]  /*60a0*/  VIADD R15, R25, 0xfffffffa ;  /* 0xfffffffa190f7836 */ /* 0x000fe40000000000 */
[----:B---3--:R-:W-:Y:S02]  /*60b0*/  IMAD R26, R14, R10, RZ ;  /* 0x0000000a0e1a7224 */ /* 0x008fe400078e02ff */
[----:B------:R-:W-:-:S04]  /*60c0*/  IMAD.WIDE.U32 R14, R15, 0x4, R8 ;  /* 0x000000040f0e7825 */ /* 0x000fc800078e0008 */
[----:B------:R-:W-:Y:S02]  /*60d0*/  VIADD R25, R25, 0xfffffff8 ;  /* 0xfffffff819197836 */ /* 0x000fe40000000000 */
[--C-:B------:R-:W-:Y:S01]  /*60e0*/  IMAD.WIDE.U32 R10, R11, 0x4, R8.reuse ;  /* 0x000000040b0a7825 */ /* 0x100fe200078e0008 */
[----:B------:R-:W2:Y:S03]  /*60f0*/  LDG.E R15, desc[UR6][R14.64] ;  /* 0x000000060e0f7981 */ /* 0x000ea6000c1e1900 */
[----:B------:R-:W-:Y:S02]  /*6100*/  IMAD.WIDE.U32 R8, R25, 0x4, R8 ;  /* 0x0000000419087825 */ /* 0x000fe400078e0008 */
[----:B------:R-:W3:Y:S04]  /*6110*/  LDG.E R10, desc[UR6][R10.64] ;  /* 0x000000060a0a7981 */ /* 0x000ee8000c1e1900 */
[----:B------:R-:W5:Y:S01]  /*6120*/  LDG.E R9, desc[UR6][R8.64] ;  /* 0x0000000608097981 */ /* 0x000f62000c1e1900 */
[----:B----4-:R-:W-:-:S02]  /*6130*/  IMAD R27, R26, R24, R27 ;  /* 0x000000181a1b7224 */ /* 0x010fc400078e021b */
[----:B--2---:R-:W-:-:S04]  /*6140*/  IMAD R13, R26, R15, RZ ;  /* 0x0000000f1a0d7224 */ /* 0x004fc800078e02ff */
[C---:B------:R-:W-:Y:S02]  /*6150*/  IMAD R28, R13.reuse, R28, R27 ;  /* 0x0000001c0d1c7224 */ /* 0x040fe400078e021b */
[----:B---3--:R-:W-:-:S04]  /*6160*/  IMAD R12, R13, R10, RZ ;  /* 0x0000000a0d0c7224 */ /* 0x008fc800078e02ff */
[C---:B-----5:R-:W-:Y:S02]  /*6170*/  IMAD R24, R12.reuse, R9, RZ ;  /* 0x000000090c187224 */ /* 0x060fe400078e02ff */
[----:B------:R-:W-:-:S07]  /*6180*/  IMAD R27, R12, R29, R28 ;  /* 0x0000001d0c1b7224 */ /* 0x000fce00078e021c */
.L_x_15:
[----:B------:R-:W-:Y:S05]  /*6190*/  @!P0 BRA `(.L_x_14) ;  /* 0x0000000000f88947 */ /* 0x000fea0003800000 */
[----:B------:R-:W-:Y:S02]  /*61a0*/  ISETP.GE.U32.AND P1, PT, R7, 0x3, PT ;  /* 0x000000030700780c */ /* 0x000fe40003f26070 */
[----:B------:R-:W-:-:S11]  /*61b0*/  ISETP.NE.AND P0, PT, R5, RZ, PT ;  /* 0x000000ff0500720c */ /* 0x000fd60003f05270 */
[----:B------:R-:W-:Y:S05]  /*61c0*/  @!P1 BRA `(.L_x_16) ;  /* 0x00000000007c9947 */ /* 0x000fea0003800000 */
[----:B-1-3--:R-:W1:Y:S01]  /*61d0*/  LDC.64 R10, c[0x0][0x3a0] ;  /* 0x0000e800ff0a7b82 */ /* 0x00ae620000000a00 */
[----:B------:R-:W3:Y:S01]  /*61e0*/  LDCU.64 UR4, c[0x0][0x3b0] ;  /* 0x00007600ff0477ac */ /* 0x000ee20008000a00 */
[----:B0-----:R-:W-:Y:S02]  /*61f0*/  SHF.R.S32.HI R9, RZ, 0x1f, R25 ;  /* 0x0000001fff097819 */ /* 0x001fe40000011419 */
[----:B------:R-:W-:-:S04]  /*6200*/  IADD3 R8, P1, PT, R0, R25, RZ ;  /* 0x0000001900087210 */ /* 0x000fc80007f3e0ff */
[----:B------:R-:W-:Y:S02]  /*6210*/  LEA.HI.X.SX32 R13, R0, R9, 0x1, P1 ;  /* 0x00000009000d7211 */ /* 0x000fe400008f0eff */
[----:B------:R-:W-:Y:S02]  /*6220*/  IADD3 R9, PT, PT, R25, -0x1, RZ ;  /* 0xffffffff19097810 */ /* 0x000fe40007ffe0ff */
[----:B---3--:R-:W-:-:S04]  /*6230*/  LEA R12, P1, R8, UR4, 0x2 ;  /* 0x00000004080c7c11 */ /* 0x008fc8000f8210ff */
[----:B------:R-:W-:Y:S01]  /*6240*/  LEA.HI.X R13, R8, UR5, R13, 0x2, P1 ;  /* 0x00000005080d7c11 */ /* 0x000fe200088f140d */
[----:B-1----:R-:W-:-:S04]  /*6250*/  IMAD.WIDE.U32 R8, R9, 0x4, R10 ;  /* 0x0000000409087825 */ /* 0x002fc800078e000a */
[----:B------:R-:W3:Y:S04]  /*6260*/  LDG.E R14, desc[UR6][R12.64+-0x4] ;  /* 0xfffffc060c0e7981 */ /* 0x000ee8000c1e1900 */
[----:B------:R-:W4:Y:S01]  /*6270*/  LDG.E R9, desc[UR6][R8.64] ;  /* 0x0000000608097981 */ /* 0x000f22000c1e1900 */
[----:B------:R-:W-:-:S03]  /*6280*/  VIADD R15, R25, 0xfffffffe ;  /* 0xfffffffe190f7836 */ /* 0x000fc60000000000 */
[----:B------:R-:W5:Y:S04]  /*6290*/  LDG.E R28, desc[UR6][R12.64+-0x8] ;  /* 0xfffff8060c1c7981 */ /* 0x000f68000c1e1900 */
[----:B------:R-:W2:Y:S04]  /*62a0*/  LDG.E R26, desc[UR6][R12.64+-0xc] ;  /* 0xfffff4060c1a7981 */ /* 0x000ea8000c1e1900 */
[----:B------:R0:W2:Y:S01]  /*62b0*/  LDG.E R29, desc[UR6][R12.64+-0x10] ;  /* 0xfffff0060c1d7981 */ /* 0x0000a2000c1e1900 */
[----:B---3--:R-:W-:Y:S02]  /*62c0*/  IMAD R27, R24, R14, R27 ;  /* 0x0000000e181b7224 */ /* 0x008fe400078e021b */
[----:B------:R-:W-:-:S04]  /*62d0*/  IMAD.WIDE.U32 R14, R15, 0x4, R10 ;  /* 0x000000040f0e7825 */ /* 0x000fc800078e000a */
[----:B----4-:R-:W-:Y:S01]  /*62e0*/  IMAD R24, R24, R9, RZ ;  /* 0x0000000918187224 */ /* 0x010fe200078e02ff */
[C---:B------:R-:W-:Y:S01]  /*62f0*/  IADD3 R9, PT, PT, R25.reuse, -0x3, RZ ;  /* 0xfffffffd19097810 */ /* 0x040fe20007ffe0ff */
[----:B------:R-:W-:Y:S01]  /*6300*/  VIADD R25, R25, 0xfffffffc ;  /* 0xfffffffc19197836 */ /* 0x000fe20000000000 */
[----:B------:R-:W0:Y:S03]  /*6310*/  LDG.E R15, desc[UR6][R14.64] ;  /* 0x000000060e0f7981 */ /* 0x000e26000c1e1900 */
[----:B------:R-:W-:-:S04]  /*6320*/  IMAD.WIDE.U32 R8, R9, 0x4, R10 ;  /* 0x0000000409087825 */ /* 0x000fc800078e000a */
[----:B------:R-:W-:Y:S02]  /*6330*/  IMAD.WIDE.U32 R10, R25, 0x4, R10 ;  /* 0x00000004190a7825 */ /* 0x000fe400078e000a */
[----:B------:R-:W3:Y:S04]  /*6340*/  LDG.E R8, desc[UR6][R8.64] ;  /* 0x0000000608087981 */ /* 0x000ee8000c1e1900 */
[----:B------:R-:W4:Y:S01]  /*6350*/  LDG.E R11, desc[UR6][R10.64] ;  /* 0x000000060a0b7981 */ /* 0x000f22000c1e1900 */
[C---:B-----5:R-:W-:Y:S02]  /*6360*/  IMAD R27, R24.reuse, R28, R27 ;  /* 0x0000001c181b7224 */ /* 0x060fe400078e021b */
[----:B0-----:R-:W-:-:S04]  /*6370*/  IMAD R13, R24, R15, RZ ;  /* 0x0000000f180d7224 */ /* 0x001fc800078e02ff */
[C---:B--2---:R-:W-:Y:S02]  /*6380*/  IMAD R26, R13.reuse, R26, R27 ;  /* 0x0000001a0d1a7224 */ /* 0x044fe400078e021b */
[----:B---3--:R-:W-:-:S04]  /*6390*/  IMAD R12, R13, R8, RZ ;  /* 0x000000080d0c7224 */ /* 0x008fc800078e02ff */
[C---:B----4-:R-:W-:Y:S02]  /*63a0*/  IMAD R24, R12.reuse, R11, RZ ;  /* 0x0000000b0c187224 */ /* 0x050fe400078e02ff */
[----:B------:R-:W-:-:S07]  /*63b0*/  IMAD R27, R12, R29, R26 ;  /* 0x0000001d0c1b7224 */ /* 0x000fce00078e021a */
.L_x_16:
[----:B------:R-:W-:Y:S05]  /*63c0*/  @!P0 BRA `(.L_x_14) ;  /* 0x00000000006c8947 */ /* 0x000fea0003800000 */
[----:B------:R-:W4:Y:S01]  /*63d0*/  LDCU.64 UR4, c[0x0][0x3b0] ;  /* 0x00007600ff0477ac */ /* 0x000f220008000a00 */
[----:B0-----:R-:W-:Y:S02]  /*63e0*/  SHF.R.S32.HI R9, RZ, 0x1f, R25 ;  /* 0x0000001fff097819 */ /* 0x001fe40000011419 */
[----:B------:R-:W-:-:S04]  /*63f0*/  IADD3 R8, P0, PT, R0, R25, RZ ;  /* 0x0000001900087210 */ /* 0x000fc80007f1e0ff */
[----:B------:R-:W-:Y:S02]  /*6400*/  LEA.HI.X.SX32 R9, R0, R9, 0x1, P0 ;  /* 0x0000000900097211 */ /* 0x000fe400000f0eff */
[----:B----4-:R-:W-:-:S04]  /*6410*/  LEA R12, P0, R8, UR4, 0x2 ;  /* 0x00000004080c7c11 */ /* 0x010fc8000f8010ff */
[----:B---3--:R-:W-:-:S05]  /*6420*/  LEA.HI.X R13, R8, UR5, R9, 0x2, P0 ;  /* 0x00000005080d7c11 */ /* 0x008fca00080f1409 */
[----:B------:R-:W3:Y:S01]  /*6430*/  LDG.E R8, desc[UR6][R12.64+-0x4] ;  /* 0xfffffc060c087981 */ /* 0x000ee2000c1e1900 */
[----:B------:R-:W-:Y:S01]  /*6440*/  ISETP.NE.AND P0, PT, R5, 0x1, PT ;  /* 0x000000010500780c */ /* 0x000fe20003f05270 */
[----:B---3--:R-:W-:-:S12]  /*6450*/  IMAD R27, R8, R24, R27 ;  /* 0x00000018081b7224 */ /* 0x008fd800078e021b */
[----:B------:R-:W-:Y:S05]  /*6460*/  @!P0 BRA `(.L_x_14) ;  /* 0x0000000000448947 */ /* 0x000fea0003800000 */
[----:B------:R-:W-:Y:S01]  /*6470*/  ISETP.NE.AND P0, PT, R5, 0x2, PT ;  /* 0x000000020500780c */ /* 0x000fe20003f05270 */
[----:B-1----:R-:W0:Y:S01]  /*6480*/  LDC.64 R10, c[0x0][0x3a0] ;  /* 0x0000e800ff0a7b82 */ /* 0x002e220000000a00 */
[C---:B------:R-:W-:Y:S01]  /*6490*/  IADD3 R15, PT, PT, R25.reuse, -0x1, RZ ;  /* 0xffffffff190f7810 */ /* 0x040fe20007ffe0ff */
[----:B------:R-:W3:Y:S10]  /*64a0*/  LDG.E R12, desc[UR6][R12.64+-0x8] ;  /* 0xfffff8060c0c7981 */ /* 0x000ef4000c1e1900 */
[----:B------:R-:W1:Y:S01]  /*64b0*/  @P0 LDC.64 R8, c[0x0][0x3b0] ;  /* 0x0000ec00ff080b82 */ /* 0x000e620000000a00 */
[----:B------:R-:W-:Y:S01]  /*64c0*/  @P0 VIADD R29, R25, 0xfffffffe ;  /* 0xfffffffe191d0836 */ /* 0x000fe20000000000 */
[----:B------:R-:W-:Y:S01]  /*64d0*/  @P0 IADD3 R25, PT, PT, R0, -0x3, R25 ;  /* 0xfffffffd00190810 */ /* 0x000fe20007ffe019 */
[----:B0-----:R-:W-:-:S04]  /*64e0*/  IMAD.WIDE.U32 R14, R15, 0x4, R10 ;  /* 0x000000040f0e7825 */ /* 0x001fc800078e000a */
[----:B------:R-:W-:Y:S02]  /*64f0*/  @P0 IMAD.WIDE.U32 R10, R29, 0x4, R10 ;  /* 0x000000041d0a0825 */ /* 0x000fe400078e000a */
[----:B------:R-:W4:Y:S04]  /*6500*/  LDG.E R15, desc[UR6][R14.64] ;  /* 0x000000060e0f7981 */ /* 0x000f28000c1e1900 */
[----:B------:R-:W5:Y:S01]  /*6510*/  @P0 LDG.E R10, desc[UR6][R10.64] ;  /* 0x000000060a0a0981 */ /* 0x000f62000c1e1900 */
[----:B-1----:R-:W-:-:S06]  /*6520*/  @P0 IMAD.WIDE R8, R25, 0x4, R8 ;  /* 0x0000000419080825 */ /* 0x002fcc00078e0208 */
[----:B------:R-:W2:Y:S01]  /*6530*/  @P0 LDG.E R8, desc[UR6][R8.64] ;  /* 0x0000000608080981 */ /* 0x000ea2000c1e1900 */
[----:B----4-:R-:W-:-:S04]  /*6540*/  IMAD R25, R15, R24, RZ ;  /* 0x000000180f197224 */ /* 0x010fc800078e02ff */
[C---:B---3--:R-:W-:Y:S02]  /*6550*/  IMAD R27, R25.reuse, R12, R27 ;  /* 0x0000000c191b7224 */ /* 0x048fe400078e021b */
[----:B-----5:R-:W-:-:S04]  /*6560*/  @P0 IMAD R24, R25, R10, RZ ;  /* 0x0000000a19180224 */ /* 0x020fc800078e02ff */
[----:B--2---:R-:W-:-:S07]  /*6570*/  @P0 IMAD R27, R8, R24, R27 ;  /* 0x00000018081b0224 */ /* 0x004fce00078e021b */
.L_x_14:
[----:B------:R-:W4:Y:S01]  /*6580*/  LDG.E R12, desc[UR6][R16.64] ;  /* 0x00000006100c7981 */ /* 0x000f22000c1e1900 */
[----:B------:R-:W5:Y:S08]  /*6590*/  LDC.64 R8, c[0x0][0x380] ;  /* 0x0000e000ff087b82 */ /* 0x000f700000000a00 */
[----:B-1-3--:R-:W1:Y:S01]  /*65a0*/  LDC.64 R10, c[0x0][0x388] ;  /* 0x0000e200ff0a7b82 */ /* 0x00ae620000000a00 */
[----:B-----5:R-:W-:Y:S01]  /*65b0*/  IMAD.WIDE R8, R27, 0x10, R8 ;  /* 0x000000101b087825 */ /* 0x020fe200078e0208 */
[----:B----4-:R-:W-:-:S05]  /*65c0*/  LEA R13, R12, R23, 0x1 ;  /* 0x000000170c0d7211 */ /* 0x010fca00078e08ff */
[----:B-1----:R-:W-:Y:S02]  /*65d0*/  IMAD.WIDE R12, R13, 0x10, R10 ;  /* 0x000000100d0c7825 */ /* 0x002fe400078e020a */
[----:B------:R-:W0:Y:S04]  /*65e0*/  LDG.E.128 R8, desc[UR6][R8.64] ;  /* 0x0000000608087981 */ /* 0x000e28000c1e1d00 */
[----:B------:R-:W0:Y:S02]  /*65f0*/  LDG.E.128 R12, desc[UR6][R12.64] ;  /* 0x000000060c0c7981 */ /* 0x000e24000c1e1d00 */
[-C--:B0-----:R-:W-:Y:S02]  /*6600*/  DMUL R24, R14, R10.reuse ;  /* 0x0000000a0e187228 */ /* 0x081fe40000000000 */
[----:B------:R-:W-:-:S06]  /*6610*/  DMUL R10, R12, R10 ;  /* 0x0000000a0c0a7228 */ /* 0x000fcc0000000000 */
[-C--:B------:R-:W-:Y:S02]  /*6620*/  DFMA R24, R12, R8.reuse, -R24 ;  /* 0x000000080c18722b */ /* 0x080fe40000000818 */
[----:B------:R-:W-:-:S05]  /*6630*/  DFMA R10, R14, R8, R10 ;  /* 0x000000080e0a722b */ /* 0x000fca000000000a */
[----:B------:R0:W-:Y:S04]  /*6640*/  REDG.E.ADD.F64.RN.STRONG.GPU desc[UR6][R20.64], R24 ;  /* 0x00000018140079a6 */ /* 0x0001e8000c12ff06 */
[----:B------:R0:W-:Y:S01]  /*6650*/  REDG.E.ADD.F64.RN.STRONG.GPU desc[UR6][R20.64+0x8], R10 ;  /* 0x0000080a140079a6 */ /* 0x0001e2000c12ff06 */
[----:B--2---:R-:W-:Y:S01]  /*6660*/  IMAD.MOV.U32 R23, RZ, RZ, 0x1 ;  /* 0x00000001ff177424 */ /* 0x004fe200078e00ff */
[----:B------:R-:W-:Y:S01]  /*6670*/  UPLOP3.LUT UP0, UPT, UPT, UPT, UPT, 0x40, 0x4 ;  /* 0x000000000004789c */ /* 0x000fe20003f0e870 */
[----:B------:R-:W-:Y:S10]  /*6680*/  BRA.U UP1, `(.L_x_17) ;  /* 0xffffffe901587547 */ /* 0x000ff4000b83ffff */
[----:B------:R-:W-:Y:S05]  /*6690*/  EXIT ;  /* 0x000000000000794d */ /* 0x000fea0003800000 */
.L_x_6:
[----:B------:R-:W-:Y:S01]  /*66a0*/  STG.E desc[UR6][R18.64], RZ ;  /* 0x000000ff12007986 */ /* 0x000fe2000c101906 */
[----:B------:R-:W0:Y:S03]  /*66b0*/  LDC.64 R12, c[0x0][0x388] ;  /* 0x0000e200ff0c7b82 */ /* 0x000e260000000a00 */
[----:B------:R-:W2:Y:S05]  /*66c0*/  LDG.E R0, desc[UR6][R16.64] ;  /* 0x0000000610007981 */ /* 0x000eaa000c1e1900 */
[----:B------:R-:W1:Y:S02]  /*66d0*/  LDC.64 R2, c[0x0][0x380] ;  /* 0x0000e000ff027b82 */ /* 0x000e640000000a00 */
[----:B-1----:R-:W3:Y:S01]  /*66e0*/  LDG.E.128 R4, desc[UR6][R2.64] ;  /* 0x0000000602047981 */ /* 0x002ee2000c1e1d00 */
[----:B--2---:R-:W-:-:S05]  /*66f0*/  SHF.L.U32 R9, R0, 0x1, RZ ;  /* 0x0000000100097819 */ /* 0x004fca00000006ff */
[----:B0-----:R-:W-:-:S06]  /*6700*/  IMAD.WIDE R8, R9, 0x10, R12 ;  /* 0x0000001009087825 */ /* 0x001fcc00078e020c */
[----:B------:R-:W3:Y:S01]  /*6710*/  LDG.E.128 R8, desc[UR6][R8.64] ;  /* 0x0000000608087981 */ /* 0x000ee2000c1e1d00 */
[----:B------:R-:W-:Y:S01]  /*6720*/  IMAD.MOV.U32 R23, RZ, RZ, 0x1 ;  /* 0x00000001ff177424 */ /* 0x000fe200078e00ff */
[-C--:B---3--:R-:W-:Y:S02]  /*6730*/  DMUL R14, R10, R6.reuse ;  /* 0x000000060a0e7228 */ /* 0x088fe40000000000 */
[----:B------:R-:W-:-:S06]  /*6740*/  DMUL R6, R8, R6 ;  /* 0x0000000608067228 */ /* 0x000fcc0000000000 */
[-C--:B------:R-:W-:Y:S02]  /*6750*/  DFMA R14, R8, R4.reuse, -R14 ;  /* 0x00000004080e722b */ /* 0x080fe4000000080e */
[----:B------:R-:W-:-:S05]  /*6760*/  DFMA R10, R10, R4, R6 ;  /* 0x000000040a0a722b */ /* 0x000fca0000000006 */
[----:B------:R-:W-:Y:S04]  /*6770*/  REDG.E.ADD.F64.RN.STRONG.GPU desc[UR6][R20.64], R14 ;  /* 0x0000000e140079a6 */ /* 0x000fe8000c12ff06 */
[----:B------:R-:W-:Y:S04]  /*6780*/  REDG.E.ADD.F64.RN.STRONG.GPU desc[UR6][R20.64+0x8], R10 ;  /* 0x0000080a140079a6 */ /* 0x000fe8000c12ff06 */
[----:B------:R-:W-:Y:S04]  /*6790*/  STG.E desc[UR6][R18.64], R23 ;  /* 0x0000001712007986 */ /* 0x000fe8000c101906 */
[----:B------:R-:W2:Y:S02]  /*67a0*/  LDG.E R16, desc[UR6][R16.64] ;  /* 0x0000000610107981 */ /* 0x000ea4000c1e1900 */
[----:B--2---:R-:W-:-:S05]  /*67b0*/  SHF.L.U32 R5, R16, 0x1, RZ ;  /* 0x0000000110057819 */ /* 0x004fca00000006ff */
[----:B------:R-:W-:Y:S02]  /*67c0*/  IMAD.WIDE R12, R5, 0x10, R12 ;  /* 0x00000010050c7825 */ /* 0x000fe400078e020c */
[----:B------:R-:W2:Y:S04]  /*67d0*/  LDG.E.128 R4, desc[UR6][R2.64] ;  /* 0x0000000602047981 */ /* 0x000ea8000c1e1d00 */
[----:B------:R-:W2:Y:S02]  /*67e0*/  LDG.E.128 R24, desc[UR6][R12.64+0x10] ;  /* 0x000010060c187981 */ /* 0x000ea4000c1e1d00 */
[-C--:B--2---:R-:W-:Y:S02]  /*67f0*/  DMUL R8, R26, R6.reuse ;  /* 0x000000061a087228 */ /* 0x084fe40000000000 */
[----:B------:R-:W-:-:S06]  /*6800*/  DMUL R6, R24, R6 ;  /* 0x0000000618067228 */ /* 0x000fcc0000000000 */
[-C--:B------:R-:W-:Y:S02]  /*6810*/  DFMA R8, R24, R4.reuse, -R8 ;  /* 0x000000041808722b */ /* 0x080fe40000000808 */
[----:B------:R-:W-:-:S05]  /*6820*/  DFMA R6, R26, R4, R6 ;  /* 0x000000041a06722b */ /* 0x000fca0000000006 */
[----:B------:R-:W-:Y:S04]  /*6830*/  REDG.E.ADD.F64.RN.STRONG.GPU desc[UR6][R20.64], R8 ;  /* 0x00000008140079a6 */ /* 0x000fe8000c12ff06 */
[----:B------:R-:W-:Y:S01]  /*6840*/  REDG.E.ADD.F64.RN.STRONG.GPU desc[UR6][R20.64+0x8], R6 ;  /* 0x00000806140079a6 */ /* 0x000fe2000c12ff06 */
[----:B------:R-:W-:Y:S05]  /*6850*/  EXIT ;  /* 0x000000000000794d */ /* 0x000fea0003800000 */
.L_x_18:
        /* <DEDUP_REMOVED lines=10> */
.L_x_22:


//--------------------- .text._Z11updateStateP7double2S0_x --------------------------
	.section	.text._Z11updateStateP7double2S0_x,"ax",@progbits
	.align	128
        .global         _Z11updateStateP7double2S0_x
        .type           _Z11updateStateP7double2S0_x,@function
        .size           _Z11updateStateP7double2S0_x,(.L_x_23 - _Z11updateStateP7double2S0_x)
        .other          _Z11updateStateP7double2S0_x,@"STO_CUDA_ENTRY STV_DEFAULT"
_Z11updateStateP7double2S0_x:
.text._Z11updateStateP7double2S0_x:
        /* <DEDUP_REMOVED lines=10> */
[----:B------:R-:W0:Y:S01]  /*00a0*/  LDCU.128 UR8, c[0x0][0x380] ;  /* 0x00007000ff0877ac */ /* 0x000e220008000c00 */
[C---:B------:R-:W-:Y:S01]  /*00b0*/  IMAD.SHL.U32 R2, R0.reuse, 0x10, RZ ;  /* 0x0000001000027824 */ /* 0x040fe200078e00ff */
[----:B------:R-:W-:Y:S01]  /*00c0*/  SHF.L.U64.HI R0, R0, 0x4, R3 ;  /* 0x0000000400007819 */ /* 0x000fe20000010203 */
[----:B------:R-:W1:Y:S03]  /*00d0*/  LDCU.64 UR4, c[0x0][0x358] ;  /* 0x00006b00ff0477ac */ /* 0x000e660008000a00 */
[----:B0-----:R-:W-:-:S04]  /*00e0*/  IADD3 R4, P0, PT, R2, UR10, RZ ;  /* 0x0000000a02047c10 */ /* 0x001fc8000ff1e0ff */
[----:B------:R-:W-:-:S06]  /*00f0*/  IADD3.X R5, PT, PT, R0, UR11, RZ, P0, !PT ;  /* 0x0000000b00057c10 */ /* 0x000fcc00087fe4ff */
[----:B-1----:R-:W2:Y:S01]  /*0100*/  LDG.E.128 R4, desc[UR4][R4.64] ;  /* 0x0000000404047981 */ /* 0x002ea2000c1e1d00 */
[----:B------:R-:W-:-:S04]  /*0110*/  IADD3 R2, P0, PT, R2, UR8, RZ ;  /* 0x0000000802027c10 */ /* 0x000fc8000ff1e0ff */
[----:B------:R-:W-:-:S05]  /*0120*/  IADD3.X R3, PT, PT, R0, UR9, RZ, P0, !PT ;  /* 0x0000000900037c10 */ /* 0x000fca00087fe4ff */
[----:B--2---:R-:W-:Y:S01]  /*0130*/  STG.E.128 desc[UR4][R2.64], R4 ;  /* 0x0000000402007986 */ /* 0x004fe2000c101d04 */
[----:B------:R-:W-:Y:S05]  /*0140*/  EXIT ;  /* 0x000000000000794d */ /* 0x000fea0003800000 */
.L_x_19:
        /* <DEDUP_REMOVED lines=11> */
.L_x_23:


//--------------------- .text._Z12zeroOutStateP7double2x --------------------------
	.section	.text._Z12zeroOutStateP7double2x,"ax",@progbits
	.align	128
        .global         _Z12zeroOutStateP7double2x
        .type           _Z12zeroOutStateP7double2x,@function
        .size           _Z12zeroOutStateP7double2x,(.L_x_24 - _Z12zeroOutStateP7double2x)
        .other          _Z12zeroOutStateP7double2x,@"STO_CUDA_ENTRY STV_DEFAULT"
_Z12zeroOutStateP7double2x:
.text._Z12zeroOutStateP7double2x:
        /* <DEDUP_REMOVED lines=10> */
[----:B------:R-:W0:Y:S01]  /*00a0*/  LDCU.64 UR6, c[0x0][0x380] ;  /* 0x00007000ff0677ac */ /* 0x000e220008000a00 */
[----:B------:R-:W1:Y:S01]  /*00b0*/  LDCU.64 UR4, c[0x0][0x358] ;  /* 0x00006b00ff0477ac */ /* 0x000e620008000a00 */
[----:B0-----:R-:W-:-:S04]  /*00c0*/  LEA R2, P0, R0, UR6, 0x4 ;  /* 0x0000000600027c11 */ /* 0x001fc8000f8020ff */
[----:B------:R-:W-:-:S05]  /*00d0*/  LEA.HI.X R3, R0, UR7, R3, 0x4, P0 ;  /* 0x0000000700037c11 */ /* 0x000fca00080f2403 */
[----:B-1----:R-:W-:Y:S01]  /*00e0*/  STG.E.128 desc[UR4][R2.64], RZ ;  /* 0x000000ff02007986 */ /* 0x002fe2000c101d04 */
[----:B------:R-:W-:Y:S05]  /*00f0*/  EXIT ;  /* 0x000000000000794d */ /* 0x000fea0003800000 */
.L_x_20:
        /* <DEDUP_REMOVED lines=16> */
.L_x_24:


//--------------------- .nv.shared.reserved.0     --------------------------
	.section	.nv.shared.reserved.0,"aw",@nobits
	.weak		__nv_reservedSMEM_offset_0_alias
	.size		__nv_reservedSMEM_offset_0_alias, 0, 64
	.other		__nv_reservedSMEM_offset_0_alias,@"STO_CUDA_RESERVED_SHARED STV_DEFAULT"
__nv_reservedSMEM_offset_0_alias:
	.zero		0
	.zero		64


//--------------------- .nv.constant0._Z14applyPhaseFlipP7double2x --------------------------
	.section	.nv.constant0._Z14applyPhaseFlipP7double2x,"a",@progbits
	.sectionflags	@""
	.align	4
.nv.constant0._Z14applyPhaseFlipP7double2x:
	.zero		912


//--------------------- .nv.constant0._Z24contract_tensor_baselinePK7double2S1_iPS_PKiPiS5_ix --------------------------
	.section	.nv.constant0._Z24contract_tensor_baselinePK7double2S1_iPS_PKiPiS5_ix,"a",@progbits
	.sectionflags	@""
	.align	4
.nv.constant0._Z24contract_tensor_baselinePK7double2S1_iPS_PKiPiS5_ix:
	.zero		968


//--------------------- .nv.constant0._Z11updateStateP7double2S0_x --------------------------
	.section	.nv.constant0._Z11updateStateP7double2S0_x,"a",@progbits
	.sectionflags	@""
	.align	4
.nv.constant0._Z11updateStateP7double2S0_x:
	.zero		920


//--------------------- .nv.constant0._Z12zeroOutStateP7double2x --------------------------
	.section	.nv.constant0._Z12zeroOutStateP7double2x,"a",@progbits
	.sectionflags	@""
	.align	4
.nv.constant0._Z12zeroOutStateP7double2x:
	.zero		912


//--------------------- SYMBOLS --------------------------

	.type		.nv.reservedSmem.offset0,@object
	.size		.nv.reservedSmem.offset0,0x4
